//
// Generated by NVIDIA NVVM Compiler
//
// Compiler Build ID: CL-36424714
// Cuda compilation tools, release 13.0, V13.0.88
// Based on NVVM 20.0.0
//

.version 9.0
.target sm_100
.address_size 64

	// .globl	_Z10ispa_forcePfS_S_S_S_S_S_S_S_Piii
.global .align 4 .b8 precalc_xorwow_matrix[102400];
.global .align 4 .b8 precalc_xorwow_offset_matrix[102400];
.global .align 4 .b8 mrg32k3aM1[2304];
.global .align 4 .b8 mrg32k3aM2[2304];
.global .align 4 .b8 mrg32k3aM1SubSeq[2016];
.global .align 4 .b8 mrg32k3aM2SubSeq[2016];
.global .align 4 .b8 mrg32k3aM1Seq[2304];
.global .align 4 .b8 mrg32k3aM2Seq[2304];
.const .align 8 .b8 __cr_lgamma_table[72];

.visible .entry _Z10ispa_forcePfS_S_S_S_S_S_S_S_Piii(
	.param .u64 .ptr .align 1 _Z10ispa_forcePfS_S_S_S_S_S_S_S_Piii_param_0,
	.param .u64 .ptr .align 1 _Z10ispa_forcePfS_S_S_S_S_S_S_S_Piii_param_1,
	.param .u64 .ptr .align 1 _Z10ispa_forcePfS_S_S_S_S_S_S_S_Piii_param_2,
	.param .u64 .ptr .align 1 _Z10ispa_forcePfS_S_S_S_S_S_S_S_Piii_param_3,
	.param .u64 .ptr .align 1 _Z10ispa_forcePfS_S_S_S_S_S_S_S_Piii_param_4,
	.param .u64 .ptr .align 1 _Z10ispa_forcePfS_S_S_S_S_S_S_S_Piii_param_5,
	.param .u64 .ptr .align 1 _Z10ispa_forcePfS_S_S_S_S_S_S_S_Piii_param_6,
	.param .u64 .ptr .align 1 _Z10ispa_forcePfS_S_S_S_S_S_S_S_Piii_param_7,
	.param .u64 .ptr .align 1 _Z10ispa_forcePfS_S_S_S_S_S_S_S_Piii_param_8,
	.param .u64 .ptr .align 1 _Z10ispa_forcePfS_S_S_S_S_S_S_S_Piii_param_9,
	.param .u32 _Z10ispa_forcePfS_S_S_S_S_S_S_S_Piii_param_10,
	.param .u32 _Z10ispa_forcePfS_S_S_S_S_S_S_S_Piii_param_11
)
{
	.local .align 8 .b8 	__local_depot0[48];
	.reg .b64 	%SP;
	.reg .b64 	%SPL;
	.reg .pred 	%p<133>;
	.reg .b32 	%r<2469>;
	.reg .b32 	%f<83>;
	.reg .b64 	%rd<90>;

	mov.u64 	%SPL, __local_depot0;
	ld.param.u64 	%rd32, [_Z10ispa_forcePfS_S_S_S_S_S_S_S_Piii_param_0];
	ld.param.u64 	%rd26, [_Z10ispa_forcePfS_S_S_S_S_S_S_S_Piii_param_2];
	ld.param.u64 	%rd33, [_Z10ispa_forcePfS_S_S_S_S_S_S_S_Piii_param_3];
	ld.param.u64 	%rd28, [_Z10ispa_forcePfS_S_S_S_S_S_S_S_Piii_param_5];
	ld.param.u64 	%rd29, [_Z10ispa_forcePfS_S_S_S_S_S_S_S_Piii_param_6];
	ld.param.u64 	%rd34, [_Z10ispa_forcePfS_S_S_S_S_S_S_S_Piii_param_9];
	ld.param.u32 	%r1118, [_Z10ispa_forcePfS_S_S_S_S_S_S_S_Piii_param_10];
	ld.param.u32 	%r1119, [_Z10ispa_forcePfS_S_S_S_S_S_S_S_Piii_param_11];
	cvta.to.global.u64 	%rd1, %rd32;
	cvta.to.global.u64 	%rd2, %rd33;
	cvta.to.global.u64 	%rd3, %rd34;
	add.u64 	%rd4, %SPL, 0;
	mov.u32 	%r1120, %tid.x;
	mov.u32 	%r1, %ctaid.x;
	mov.u32 	%r1121, %ntid.x;
	mad.lo.s32 	%r2, %r1, %r1121, %r1120;
	mul.lo.s32 	%r1122, %r1119, %r1118;
	setp.ge.u32 	%p1, %r2, %r1122;
	@%p1 bra 	$L__BB0_243;
	rem.u32 	%r3, %r2, %r1118;
	mul.wide.s32 	%rd36, %r3, 4;
	add.s64 	%rd37, %rd3, %rd36;
	ld.global.u32 	%r4, [%rd37];
	mov.b32 	%r2183, 1478573778;
	mov.b32 	%r1128, 716983765;
	st.local.v2.u32 	[%rd4], {%r1128, %r2183};
	mov.b32 	%r2184, -123459836;
	mov.b32 	%r2182, 1163863128;
	st.local.v2.u32 	[%rd4+8], {%r2182, %r2184};
	mov.b32 	%r2186, 1360900310;
	mov.b32 	%r2185, -589760388;
	st.local.v2.u32 	[%rd4+16], {%r2185, %r2186};
	setp.eq.s32 	%p2, %r1, 0;
	@%p2 bra 	$L__BB0_116;
	cvt.u64.u32 	%rd88, %r1;
	mov.b32 	%r1877, 0;
	mov.b32 	%r2183, 1478573778;
	mov.b32 	%r2182, 1163863128;
	mov.b32 	%r2184, -123459836;
	mov.b32 	%r2185, -589760388;
	mov.b32 	%r2186, 1360900310;
$L__BB0_3:
	mov.u64 	%rd6, %rd88;
	and.b64  	%rd7, %rd6, 3;
	setp.eq.s64 	%p3, %rd7, 0;
	@%p3 bra 	$L__BB0_115;
	mul.wide.u32 	%rd38, %r1877, 3200;
	mov.u64 	%rd39, precalc_xorwow_matrix;
	add.s64 	%rd8, %rd39, %rd38;
	mov.b32 	%r2186, 0;
	mov.u32 	%r2185, %r2186;
	mov.u32 	%r2184, %r2186;
	mov.u32 	%r2182, %r2186;
	mov.u32 	%r2183, %r2186;
	mov.u32 	%r1888, %r2186;
$L__BB0_5:
	mul.wide.u32 	%rd40, %r1888, 4;
	add.s64 	%rd41, %rd4, %rd40;
	ld.local.u32 	%r22, [%rd41+4];
	shl.b32 	%r23, %r1888, 5;
	mov.b32 	%r1894, 0;
$L__BB0_6:
	.pragma "nounroll";
	shr.u32 	%r1137, %r22, %r1894;
	and.b32  	%r1138, %r1137, 1;
	setp.eq.b32 	%p4, %r1138, 1;
	not.pred 	%p5, %p4;
	add.s32 	%r1139, %r23, %r1894;
	mul.lo.s32 	%r1140, %r1139, 5;
	mul.wide.u32 	%rd42, %r1140, 4;
	add.s64 	%rd10, %rd8, %rd42;
	@%p5 bra 	$L__BB0_8;
	ld.global.u32 	%r1141, [%rd10];
	xor.b32  	%r2183, %r2183, %r1141;
	ld.global.u32 	%r1142, [%rd10+4];
	xor.b32  	%r2182, %r2182, %r1142;
	ld.global.u32 	%r1143, [%rd10+8];
	xor.b32  	%r2184, %r2184, %r1143;
	ld.global.u32 	%r1144, [%rd10+12];
	xor.b32  	%r2185, %r2185, %r1144;
	ld.global.u32 	%r1145, [%rd10+16];
	xor.b32  	%r2186, %r2186, %r1145;
$L__BB0_8:
	and.b32  	%r1147, %r1137, 2;
	setp.eq.s32 	%p6, %r1147, 0;
	@%p6 bra 	$L__BB0_10;
	ld.global.u32 	%r1148, [%rd10+20];
	xor.b32  	%r2183, %r2183, %r1148;
	ld.global.u32 	%r1149, [%rd10+24];
	xor.b32  	%r2182, %r2182, %r1149;
	ld.global.u32 	%r1150, [%rd10+28];
	xor.b32  	%r2184, %r2184, %r1150;
	ld.global.u32 	%r1151, [%rd10+32];
	xor.b32  	%r2185, %r2185, %r1151;
	ld.global.u32 	%r1152, [%rd10+36];
	xor.b32  	%r2186, %r2186, %r1152;
$L__BB0_10:
	and.b32  	%r1154, %r1137, 4;
	setp.eq.s32 	%p7, %r1154, 0;
	@%p7 bra 	$L__BB0_12;
	ld.global.u32 	%r1155, [%rd10+40];
	xor.b32  	%r2183, %r2183, %r1155;
	ld.global.u32 	%r1156, [%rd10+44];
	xor.b32  	%r2182, %r2182, %r1156;
	ld.global.u32 	%r1157, [%rd10+48];
	xor.b32  	%r2184, %r2184, %r1157;
	ld.global.u32 	%r1158, [%rd10+52];
	xor.b32  	%r2185, %r2185, %r1158;
	ld.global.u32 	%r1159, [%rd10+56];
	xor.b32  	%r2186, %r2186, %r1159;
$L__BB0_12:
	and.b32  	%r1161, %r1137, 8;
	setp.eq.s32 	%p8, %r1161, 0;
	@%p8 bra 	$L__BB0_14;
	ld.global.u32 	%r1162, [%rd10+60];
	xor.b32  	%r2183, %r2183, %r1162;
	ld.global.u32 	%r1163, [%rd10+64];
	xor.b32  	%r2182, %r2182, %r1163;
	ld.global.u32 	%r1164, [%rd10+68];
	xor.b32  	%r2184, %r2184, %r1164;
	ld.global.u32 	%r1165, [%rd10+72];
	xor.b32  	%r2185, %r2185, %r1165;
	ld.global.u32 	%r1166, [%rd10+76];
	xor.b32  	%r2186, %r2186, %r1166;
$L__BB0_14:
	and.b32  	%r1168, %r1137, 16;
	setp.eq.s32 	%p9, %r1168, 0;
	@%p9 bra 	$L__BB0_16;
	ld.global.u32 	%r1169, [%rd10+80];
	xor.b32  	%r2183, %r2183, %r1169;
	ld.global.u32 	%r1170, [%rd10+84];
	xor.b32  	%r2182, %r2182, %r1170;
	ld.global.u32 	%r1171, [%rd10+88];
	xor.b32  	%r2184, %r2184, %r1171;
	ld.global.u32 	%r1172, [%rd10+92];
	xor.b32  	%r2185, %r2185, %r1172;
	ld.global.u32 	%r1173, [%rd10+96];
	xor.b32  	%r2186, %r2186, %r1173;
$L__BB0_16:
	and.b32  	%r1175, %r1137, 32;
	setp.eq.s32 	%p10, %r1175, 0;
	@%p10 bra 	$L__BB0_18;
	ld.global.u32 	%r1176, [%rd10+100];
	xor.b32  	%r2183, %r2183, %r1176;
	ld.global.u32 	%r1177, [%rd10+104];
	xor.b32  	%r2182, %r2182, %r1177;
	ld.global.u32 	%r1178, [%rd10+108];
	xor.b32  	%r2184, %r2184, %r1178;
	ld.global.u32 	%r1179, [%rd10+112];
	xor.b32  	%r2185, %r2185, %r1179;
	ld.global.u32 	%r1180, [%rd10+116];
	xor.b32  	%r2186, %r2186, %r1180;
$L__BB0_18:
	and.b32  	%r1182, %r1137, 64;
	setp.eq.s32 	%p11, %r1182, 0;
	@%p11 bra 	$L__BB0_20;
	ld.global.u32 	%r1183, [%rd10+120];
	xor.b32  	%r2183, %r2183, %r1183;
	ld.global.u32 	%r1184, [%rd10+124];
	xor.b32  	%r2182, %r2182, %r1184;
	ld.global.u32 	%r1185, [%rd10+128];
	xor.b32  	%r2184, %r2184, %r1185;
	ld.global.u32 	%r1186, [%rd10+132];
	xor.b32  	%r2185, %r2185, %r1186;
	ld.global.u32 	%r1187, [%rd10+136];
	xor.b32  	%r2186, %r2186, %r1187;
$L__BB0_20:
	and.b32  	%r1189, %r1137, 128;
	setp.eq.s32 	%p12, %r1189, 0;
	@%p12 bra 	$L__BB0_22;
	ld.global.u32 	%r1190, [%rd10+140];
	xor.b32  	%r2183, %r2183, %r1190;
	ld.global.u32 	%r1191, [%rd10+144];
	xor.b32  	%r2182, %r2182, %r1191;
	ld.global.u32 	%r1192, [%rd10+148];
	xor.b32  	%r2184, %r2184, %r1192;
	ld.global.u32 	%r1193, [%rd10+152];
	xor.b32  	%r2185, %r2185, %r1193;
	ld.global.u32 	%r1194, [%rd10+156];
	xor.b32  	%r2186, %r2186, %r1194;
$L__BB0_22:
	and.b32  	%r1196, %r1137, 256;
	setp.eq.s32 	%p13, %r1196, 0;
	@%p13 bra 	$L__BB0_24;
	ld.global.u32 	%r1197, [%rd10+160];
	xor.b32  	%r2183, %r2183, %r1197;
	ld.global.u32 	%r1198, [%rd10+164];
	xor.b32  	%r2182, %r2182, %r1198;
	ld.global.u32 	%r1199, [%rd10+168];
	xor.b32  	%r2184, %r2184, %r1199;
	ld.global.u32 	%r1200, [%rd10+172];
	xor.b32  	%r2185, %r2185, %r1200;
	ld.global.u32 	%r1201, [%rd10+176];
	xor.b32  	%r2186, %r2186, %r1201;
$L__BB0_24:
	and.b32  	%r1203, %r1137, 512;
	setp.eq.s32 	%p14, %r1203, 0;
	@%p14 bra 	$L__BB0_26;
	ld.global.u32 	%r1204, [%rd10+180];
	xor.b32  	%r2183, %r2183, %r1204;
	ld.global.u32 	%r1205, [%rd10+184];
	xor.b32  	%r2182, %r2182, %r1205;
	ld.global.u32 	%r1206, [%rd10+188];
	xor.b32  	%r2184, %r2184, %r1206;
	ld.global.u32 	%r1207, [%rd10+192];
	xor.b32  	%r2185, %r2185, %r1207;
	ld.global.u32 	%r1208, [%rd10+196];
	xor.b32  	%r2186, %r2186, %r1208;
$L__BB0_26:
	and.b32  	%r1210, %r1137, 1024;
	setp.eq.s32 	%p15, %r1210, 0;
	@%p15 bra 	$L__BB0_28;
	ld.global.u32 	%r1211, [%rd10+200];
	xor.b32  	%r2183, %r2183, %r1211;
	ld.global.u32 	%r1212, [%rd10+204];
	xor.b32  	%r2182, %r2182, %r1212;
	ld.global.u32 	%r1213, [%rd10+208];
	xor.b32  	%r2184, %r2184, %r1213;
	ld.global.u32 	%r1214, [%rd10+212];
	xor.b32  	%r2185, %r2185, %r1214;
	ld.global.u32 	%r1215, [%rd10+216];
	xor.b32  	%r2186, %r2186, %r1215;
$L__BB0_28:
	and.b32  	%r1217, %r1137, 2048;
	setp.eq.s32 	%p16, %r1217, 0;
	@%p16 bra 	$L__BB0_30;
	ld.global.u32 	%r1218, [%rd10+220];
	xor.b32  	%r2183, %r2183, %r1218;
	ld.global.u32 	%r1219, [%rd10+224];
	xor.b32  	%r2182, %r2182, %r1219;
	ld.global.u32 	%r1220, [%rd10+228];
	xor.b32  	%r2184, %r2184, %r1220;
	ld.global.u32 	%r1221, [%rd10+232];
	xor.b32  	%r2185, %r2185, %r1221;
	ld.global.u32 	%r1222, [%rd10+236];
	xor.b32  	%r2186, %r2186, %r1222;
$L__BB0_30:
	and.b32  	%r1224, %r1137, 4096;
	setp.eq.s32 	%p17, %r1224, 0;
	@%p17 bra 	$L__BB0_32;
	ld.global.u32 	%r1225, [%rd10+240];
	xor.b32  	%r2183, %r2183, %r1225;
	ld.global.u32 	%r1226, [%rd10+244];
	xor.b32  	%r2182, %r2182, %r1226;
	ld.global.u32 	%r1227, [%rd10+248];
	xor.b32  	%r2184, %r2184, %r1227;
	ld.global.u32 	%r1228, [%rd10+252];
	xor.b32  	%r2185, %r2185, %r1228;
	ld.global.u32 	%r1229, [%rd10+256];
	xor.b32  	%r2186, %r2186, %r1229;
$L__BB0_32:
	and.b32  	%r1231, %r1137, 8192;
	setp.eq.s32 	%p18, %r1231, 0;
	@%p18 bra 	$L__BB0_34;
	ld.global.u32 	%r1232, [%rd10+260];
	xor.b32  	%r2183, %r2183, %r1232;
	ld.global.u32 	%r1233, [%rd10+264];
	xor.b32  	%r2182, %r2182, %r1233;
	ld.global.u32 	%r1234, [%rd10+268];
	xor.b32  	%r2184, %r2184, %r1234;
	ld.global.u32 	%r1235, [%rd10+272];
	xor.b32  	%r2185, %r2185, %r1235;
	ld.global.u32 	%r1236, [%rd10+276];
	xor.b32  	%r2186, %r2186, %r1236;
$L__BB0_34:
	and.b32  	%r1238, %r1137, 16384;
	setp.eq.s32 	%p19, %r1238, 0;
	@%p19 bra 	$L__BB0_36;
	ld.global.u32 	%r1239, [%rd10+280];
	xor.b32  	%r2183, %r2183, %r1239;
	ld.global.u32 	%r1240, [%rd10+284];
	xor.b32  	%r2182, %r2182, %r1240;
	ld.global.u32 	%r1241, [%rd10+288];
	xor.b32  	%r2184, %r2184, %r1241;
	ld.global.u32 	%r1242, [%rd10+292];
	xor.b32  	%r2185, %r2185, %r1242;
	ld.global.u32 	%r1243, [%rd10+296];
	xor.b32  	%r2186, %r2186, %r1243;
$L__BB0_36:
	and.b32  	%r1245, %r1137, 32768;
	setp.eq.s32 	%p20, %r1245, 0;
	@%p20 bra 	$L__BB0_38;
	ld.global.u32 	%r1246, [%rd10+300];
	xor.b32  	%r2183, %r2183, %r1246;
	ld.global.u32 	%r1247, [%rd10+304];
	xor.b32  	%r2182, %r2182, %r1247;
	ld.global.u32 	%r1248, [%rd10+308];
	xor.b32  	%r2184, %r2184, %r1248;
	ld.global.u32 	%r1249, [%rd10+312];
	xor.b32  	%r2185, %r2185, %r1249;
	ld.global.u32 	%r1250, [%rd10+316];
	xor.b32  	%r2186, %r2186, %r1250;
$L__BB0_38:
	add.s32 	%r1894, %r1894, 16;
	setp.ne.s32 	%p21, %r1894, 32;
	@%p21 bra 	$L__BB0_6;
	mad.lo.s32 	%r1251, %r1888, -31, %r23;
	add.s32 	%r1888, %r1251, 1;
	setp.ne.s32 	%p22, %r1888, 5;
	@%p22 bra 	$L__BB0_5;
	st.local.u32 	[%rd4+4], %r2183;
	st.local.v2.u32 	[%rd4+8], {%r2182, %r2184};
	st.local.v2.u32 	[%rd4+16], {%r2185, %r2186};
	setp.eq.s64 	%p23, %rd7, 1;
	@%p23 bra 	$L__BB0_115;
	mov.b32 	%r2186, 0;
	mov.u32 	%r2185, %r2186;
	mov.u32 	%r2184, %r2186;
	mov.u32 	%r2182, %r2186;
	mov.u32 	%r2183, %r2186;
	mov.u32 	%r1980, %r2186;
$L__BB0_42:
	mul.wide.u32 	%rd43, %r1980, 4;
	add.s64 	%rd44, %rd4, %rd43;
	ld.local.u32 	%r198, [%rd44+4];
	shl.b32 	%r199, %r1980, 5;
	mov.b32 	%r1986, 0;
$L__BB0_43:
	.pragma "nounroll";
	shr.u32 	%r1254, %r198, %r1986;
	and.b32  	%r1255, %r1254, 1;
	setp.eq.b32 	%p24, %r1255, 1;
	not.pred 	%p25, %p24;
	add.s32 	%r1256, %r199, %r1986;
	mul.lo.s32 	%r1257, %r1256, 5;
	mul.wide.u32 	%rd45, %r1257, 4;
	add.s64 	%rd11, %rd8, %rd45;
	@%p25 bra 	$L__BB0_45;
	ld.global.u32 	%r1258, [%rd11];
	xor.b32  	%r2183, %r2183, %r1258;
	ld.global.u32 	%r1259, [%rd11+4];
	xor.b32  	%r2182, %r2182, %r1259;
	ld.global.u32 	%r1260, [%rd11+8];
	xor.b32  	%r2184, %r2184, %r1260;
	ld.global.u32 	%r1261, [%rd11+12];
	xor.b32  	%r2185, %r2185, %r1261;
	ld.global.u32 	%r1262, [%rd11+16];
	xor.b32  	%r2186, %r2186, %r1262;
$L__BB0_45:
	and.b32  	%r1264, %r1254, 2;
	setp.eq.s32 	%p26, %r1264, 0;
	@%p26 bra 	$L__BB0_47;
	ld.global.u32 	%r1265, [%rd11+20];
	xor.b32  	%r2183, %r2183, %r1265;
	ld.global.u32 	%r1266, [%rd11+24];
	xor.b32  	%r2182, %r2182, %r1266;
	ld.global.u32 	%r1267, [%rd11+28];
	xor.b32  	%r2184, %r2184, %r1267;
	ld.global.u32 	%r1268, [%rd11+32];
	xor.b32  	%r2185, %r2185, %r1268;
	ld.global.u32 	%r1269, [%rd11+36];
	xor.b32  	%r2186, %r2186, %r1269;
$L__BB0_47:
	and.b32  	%r1271, %r1254, 4;
	setp.eq.s32 	%p27, %r1271, 0;
	@%p27 bra 	$L__BB0_49;
	ld.global.u32 	%r1272, [%rd11+40];
	xor.b32  	%r2183, %r2183, %r1272;
	ld.global.u32 	%r1273, [%rd11+44];
	xor.b32  	%r2182, %r2182, %r1273;
	ld.global.u32 	%r1274, [%rd11+48];
	xor.b32  	%r2184, %r2184, %r1274;
	ld.global.u32 	%r1275, [%rd11+52];
	xor.b32  	%r2185, %r2185, %r1275;
	ld.global.u32 	%r1276, [%rd11+56];
	xor.b32  	%r2186, %r2186, %r1276;
$L__BB0_49:
	and.b32  	%r1278, %r1254, 8;
	setp.eq.s32 	%p28, %r1278, 0;
	@%p28 bra 	$L__BB0_51;
	ld.global.u32 	%r1279, [%rd11+60];
	xor.b32  	%r2183, %r2183, %r1279;
	ld.global.u32 	%r1280, [%rd11+64];
	xor.b32  	%r2182, %r2182, %r1280;
	ld.global.u32 	%r1281, [%rd11+68];
	xor.b32  	%r2184, %r2184, %r1281;
	ld.global.u32 	%r1282, [%rd11+72];
	xor.b32  	%r2185, %r2185, %r1282;
	ld.global.u32 	%r1283, [%rd11+76];
	xor.b32  	%r2186, %r2186, %r1283;
$L__BB0_51:
	and.b32  	%r1285, %r1254, 16;
	setp.eq.s32 	%p29, %r1285, 0;
	@%p29 bra 	$L__BB0_53;
	ld.global.u32 	%r1286, [%rd11+80];
	xor.b32  	%r2183, %r2183, %r1286;
	ld.global.u32 	%r1287, [%rd11+84];
	xor.b32  	%r2182, %r2182, %r1287;
	ld.global.u32 	%r1288, [%rd11+88];
	xor.b32  	%r2184, %r2184, %r1288;
	ld.global.u32 	%r1289, [%rd11+92];
	xor.b32  	%r2185, %r2185, %r1289;
	ld.global.u32 	%r1290, [%rd11+96];
	xor.b32  	%r2186, %r2186, %r1290;
$L__BB0_53:
	and.b32  	%r1292, %r1254, 32;
	setp.eq.s32 	%p30, %r1292, 0;
	@%p30 bra 	$L__BB0_55;
	ld.global.u32 	%r1293, [%rd11+100];
	xor.b32  	%r2183, %r2183, %r1293;
	ld.global.u32 	%r1294, [%rd11+104];
	xor.b32  	%r2182, %r2182, %r1294;
	ld.global.u32 	%r1295, [%rd11+108];
	xor.b32  	%r2184, %r2184, %r1295;
	ld.global.u32 	%r1296, [%rd11+112];
	xor.b32  	%r2185, %r2185, %r1296;
	ld.global.u32 	%r1297, [%rd11+116];
	xor.b32  	%r2186, %r2186, %r1297;
$L__BB0_55:
	and.b32  	%r1299, %r1254, 64;
	setp.eq.s32 	%p31, %r1299, 0;
	@%p31 bra 	$L__BB0_57;
	ld.global.u32 	%r1300, [%rd11+120];
	xor.b32  	%r2183, %r2183, %r1300;
	ld.global.u32 	%r1301, [%rd11+124];
	xor.b32  	%r2182, %r2182, %r1301;
	ld.global.u32 	%r1302, [%rd11+128];
	xor.b32  	%r2184, %r2184, %r1302;
	ld.global.u32 	%r1303, [%rd11+132];
	xor.b32  	%r2185, %r2185, %r1303;
	ld.global.u32 	%r1304, [%rd11+136];
	xor.b32  	%r2186, %r2186, %r1304;
$L__BB0_57:
	and.b32  	%r1306, %r1254, 128;
	setp.eq.s32 	%p32, %r1306, 0;
	@%p32 bra 	$L__BB0_59;
	ld.global.u32 	%r1307, [%rd11+140];
	xor.b32  	%r2183, %r2183, %r1307;
	ld.global.u32 	%r1308, [%rd11+144];
	xor.b32  	%r2182, %r2182, %r1308;
	ld.global.u32 	%r1309, [%rd11+148];
	xor.b32  	%r2184, %r2184, %r1309;
	ld.global.u32 	%r1310, [%rd11+152];
	xor.b32  	%r2185, %r2185, %r1310;
	ld.global.u32 	%r1311, [%rd11+156];
	xor.b32  	%r2186, %r2186, %r1311;
$L__BB0_59:
	and.b32  	%r1313, %r1254, 256;
	setp.eq.s32 	%p33, %r1313, 0;
	@%p33 bra 	$L__BB0_61;
	ld.global.u32 	%r1314, [%rd11+160];
	xor.b32  	%r2183, %r2183, %r1314;
	ld.global.u32 	%r1315, [%rd11+164];
	xor.b32  	%r2182, %r2182, %r1315;
	ld.global.u32 	%r1316, [%rd11+168];
	xor.b32  	%r2184, %r2184, %r1316;
	ld.global.u32 	%r1317, [%rd11+172];
	xor.b32  	%r2185, %r2185, %r1317;
	ld.global.u32 	%r1318, [%rd11+176];
	xor.b32  	%r2186, %r2186, %r1318;
$L__BB0_61:
	and.b32  	%r1320, %r1254, 512;
	setp.eq.s32 	%p34, %r1320, 0;
	@%p34 bra 	$L__BB0_63;
	ld.global.u32 	%r1321, [%rd11+180];
	xor.b32  	%r2183, %r2183, %r1321;
	ld.global.u32 	%r1322, [%rd11+184];
	xor.b32  	%r2182, %r2182, %r1322;
	ld.global.u32 	%r1323, [%rd11+188];
	xor.b32  	%r2184, %r2184, %r1323;
	ld.global.u32 	%r1324, [%rd11+192];
	xor.b32  	%r2185, %r2185, %r1324;
	ld.global.u32 	%r1325, [%rd11+196];
	xor.b32  	%r2186, %r2186, %r1325;
$L__BB0_63:
	and.b32  	%r1327, %r1254, 1024;
	setp.eq.s32 	%p35, %r1327, 0;
	@%p35 bra 	$L__BB0_65;
	ld.global.u32 	%r1328, [%rd11+200];
	xor.b32  	%r2183, %r2183, %r1328;
	ld.global.u32 	%r1329, [%rd11+204];
	xor.b32  	%r2182, %r2182, %r1329;
	ld.global.u32 	%r1330, [%rd11+208];
	xor.b32  	%r2184, %r2184, %r1330;
	ld.global.u32 	%r1331, [%rd11+212];
	xor.b32  	%r2185, %r2185, %r1331;
	ld.global.u32 	%r1332, [%rd11+216];
	xor.b32  	%r2186, %r2186, %r1332;
$L__BB0_65:
	and.b32  	%r1334, %r1254, 2048;
	setp.eq.s32 	%p36, %r1334, 0;
	@%p36 bra 	$L__BB0_67;
	ld.global.u32 	%r1335, [%rd11+220];
	xor.b32  	%r2183, %r2183, %r1335;
	ld.global.u32 	%r1336, [%rd11+224];
	xor.b32  	%r2182, %r2182, %r1336;
	ld.global.u32 	%r1337, [%rd11+228];
	xor.b32  	%r2184, %r2184, %r1337;
	ld.global.u32 	%r1338, [%rd11+232];
	xor.b32  	%r2185, %r2185, %r1338;
	ld.global.u32 	%r1339, [%rd11+236];
	xor.b32  	%r2186, %r2186, %r1339;
$L__BB0_67:
	and.b32  	%r1341, %r1254, 4096;
	setp.eq.s32 	%p37, %r1341, 0;
	@%p37 bra 	$L__BB0_69;
	ld.global.u32 	%r1342, [%rd11+240];
	xor.b32  	%r2183, %r2183, %r1342;
	ld.global.u32 	%r1343, [%rd11+244];
	xor.b32  	%r2182, %r2182, %r1343;
	ld.global.u32 	%r1344, [%rd11+248];
	xor.b32  	%r2184, %r2184, %r1344;
	ld.global.u32 	%r1345, [%rd11+252];
	xor.b32  	%r2185, %r2185, %r1345;
	ld.global.u32 	%r1346, [%rd11+256];
	xor.b32  	%r2186, %r2186, %r1346;
$L__BB0_69:
	and.b32  	%r1348, %r1254, 8192;
	setp.eq.s32 	%p38, %r1348, 0;
	@%p38 bra 	$L__BB0_71;
	ld.global.u32 	%r1349, [%rd11+260];
	xor.b32  	%r2183, %r2183, %r1349;
	ld.global.u32 	%r1350, [%rd11+264];
	xor.b32  	%r2182, %r2182, %r1350;
	ld.global.u32 	%r1351, [%rd11+268];
	xor.b32  	%r2184, %r2184, %r1351;
	ld.global.u32 	%r1352, [%rd11+272];
	xor.b32  	%r2185, %r2185, %r1352;
	ld.global.u32 	%r1353, [%rd11+276];
	xor.b32  	%r2186, %r2186, %r1353;
$L__BB0_71:
	and.b32  	%r1355, %r1254, 16384;
	setp.eq.s32 	%p39, %r1355, 0;
	@%p39 bra 	$L__BB0_73;
	ld.global.u32 	%r1356, [%rd11+280];
	xor.b32  	%r2183, %r2183, %r1356;
	ld.global.u32 	%r1357, [%rd11+284];
	xor.b32  	%r2182, %r2182, %r1357;
	ld.global.u32 	%r1358, [%rd11+288];
	xor.b32  	%r2184, %r2184, %r1358;
	ld.global.u32 	%r1359, [%rd11+292];
	xor.b32  	%r2185, %r2185, %r1359;
	ld.global.u32 	%r1360, [%rd11+296];
	xor.b32  	%r2186, %r2186, %r1360;
$L__BB0_73:
	and.b32  	%r1362, %r1254, 32768;
	setp.eq.s32 	%p40, %r1362, 0;
	@%p40 bra 	$L__BB0_75;
	ld.global.u32 	%r1363, [%rd11+300];
	xor.b32  	%r2183, %r2183, %r1363;
	ld.global.u32 	%r1364, [%rd11+304];
	xor.b32  	%r2182, %r2182, %r1364;
	ld.global.u32 	%r1365, [%rd11+308];
	xor.b32  	%r2184, %r2184, %r1365;
	ld.global.u32 	%r1366, [%rd11+312];
	xor.b32  	%r2185, %r2185, %r1366;
	ld.global.u32 	%r1367, [%rd11+316];
	xor.b32  	%r2186, %r2186, %r1367;
$L__BB0_75:
	add.s32 	%r1986, %r1986, 16;
	setp.ne.s32 	%p41, %r1986, 32;
	@%p41 bra 	$L__BB0_43;
	mad.lo.s32 	%r1368, %r1980, -31, %r199;
	add.s32 	%r1980, %r1368, 1;
	setp.ne.s32 	%p42, %r1980, 5;
	@%p42 bra 	$L__BB0_42;
	st.local.u32 	[%rd4+4], %r2183;
	st.local.v2.u32 	[%rd4+8], {%r2182, %r2184};
	st.local.v2.u32 	[%rd4+16], {%r2185, %r2186};
	setp.ne.s64 	%p43, %rd7, 3;
	@%p43 bra 	$L__BB0_115;
	mov.b32 	%r2186, 0;
	mov.u32 	%r2185, %r2186;
	mov.u32 	%r2184, %r2186;
	mov.u32 	%r2182, %r2186;
	mov.u32 	%r2183, %r2186;
	mov.u32 	%r2072, %r2186;
$L__BB0_79:
	mul.wide.u32 	%rd46, %r2072, 4;
	add.s64 	%rd47, %rd4, %rd46;
	ld.local.u32 	%r374, [%rd47+4];
	shl.b32 	%r375, %r2072, 5;
	mov.b32 	%r2078, 0;
$L__BB0_80:
	.pragma "nounroll";
	shr.u32 	%r1371, %r374, %r2078;
	and.b32  	%r1372, %r1371, 1;
	setp.eq.b32 	%p44, %r1372, 1;
	not.pred 	%p45, %p44;
	add.s32 	%r1373, %r375, %r2078;
	mul.lo.s32 	%r1374, %r1373, 5;
	mul.wide.u32 	%rd48, %r1374, 4;
	add.s64 	%rd12, %rd8, %rd48;
	@%p45 bra 	$L__BB0_82;
	ld.global.u32 	%r1375, [%rd12];
	xor.b32  	%r2183, %r2183, %r1375;
	ld.global.u32 	%r1376, [%rd12+4];
	xor.b32  	%r2182, %r2182, %r1376;
	ld.global.u32 	%r1377, [%rd12+8];
	xor.b32  	%r2184, %r2184, %r1377;
	ld.global.u32 	%r1378, [%rd12+12];
	xor.b32  	%r2185, %r2185, %r1378;
	ld.global.u32 	%r1379, [%rd12+16];
	xor.b32  	%r2186, %r2186, %r1379;
$L__BB0_82:
	and.b32  	%r1381, %r1371, 2;
	setp.eq.s32 	%p46, %r1381, 0;
	@%p46 bra 	$L__BB0_84;
	ld.global.u32 	%r1382, [%rd12+20];
	xor.b32  	%r2183, %r2183, %r1382;
	ld.global.u32 	%r1383, [%rd12+24];
	xor.b32  	%r2182, %r2182, %r1383;
	ld.global.u32 	%r1384, [%rd12+28];
	xor.b32  	%r2184, %r2184, %r1384;
	ld.global.u32 	%r1385, [%rd12+32];
	xor.b32  	%r2185, %r2185, %r1385;
	ld.global.u32 	%r1386, [%rd12+36];
	xor.b32  	%r2186, %r2186, %r1386;
$L__BB0_84:
	and.b32  	%r1388, %r1371, 4;
	setp.eq.s32 	%p47, %r1388, 0;
	@%p47 bra 	$L__BB0_86;
	ld.global.u32 	%r1389, [%rd12+40];
	xor.b32  	%r2183, %r2183, %r1389;
	ld.global.u32 	%r1390, [%rd12+44];
	xor.b32  	%r2182, %r2182, %r1390;
	ld.global.u32 	%r1391, [%rd12+48];
	xor.b32  	%r2184, %r2184, %r1391;
	ld.global.u32 	%r1392, [%rd12+52];
	xor.b32  	%r2185, %r2185, %r1392;
	ld.global.u32 	%r1393, [%rd12+56];
	xor.b32  	%r2186, %r2186, %r1393;
$L__BB0_86:
	and.b32  	%r1395, %r1371, 8;
	setp.eq.s32 	%p48, %r1395, 0;
	@%p48 bra 	$L__BB0_88;
	ld.global.u32 	%r1396, [%rd12+60];
	xor.b32  	%r2183, %r2183, %r1396;
	ld.global.u32 	%r1397, [%rd12+64];
	xor.b32  	%r2182, %r2182, %r1397;
	ld.global.u32 	%r1398, [%rd12+68];
	xor.b32  	%r2184, %r2184, %r1398;
	ld.global.u32 	%r1399, [%rd12+72];
	xor.b32  	%r2185, %r2185, %r1399;
	ld.global.u32 	%r1400, [%rd12+76];
	xor.b32  	%r2186, %r2186, %r1400;
$L__BB0_88:
	and.b32  	%r1402, %r1371, 16;
	setp.eq.s32 	%p49, %r1402, 0;
	@%p49 bra 	$L__BB0_90;
	ld.global.u32 	%r1403, [%rd12+80];
	xor.b32  	%r2183, %r2183, %r1403;
	ld.global.u32 	%r1404, [%rd12+84];
	xor.b32  	%r2182, %r2182, %r1404;
	ld.global.u32 	%r1405, [%rd12+88];
	xor.b32  	%r2184, %r2184, %r1405;
	ld.global.u32 	%r1406, [%rd12+92];
	xor.b32  	%r2185, %r2185, %r1406;
	ld.global.u32 	%r1407, [%rd12+96];
	xor.b32  	%r2186, %r2186, %r1407;
$L__BB0_90:
	and.b32  	%r1409, %r1371, 32;
	setp.eq.s32 	%p50, %r1409, 0;
	@%p50 bra 	$L__BB0_92;
	ld.global.u32 	%r1410, [%rd12+100];
	xor.b32  	%r2183, %r2183, %r1410;
	ld.global.u32 	%r1411, [%rd12+104];
	xor.b32  	%r2182, %r2182, %r1411;
	ld.global.u32 	%r1412, [%rd12+108];
	xor.b32  	%r2184, %r2184, %r1412;
	ld.global.u32 	%r1413, [%rd12+112];
	xor.b32  	%r2185, %r2185, %r1413;
	ld.global.u32 	%r1414, [%rd12+116];
	xor.b32  	%r2186, %r2186, %r1414;
$L__BB0_92:
	and.b32  	%r1416, %r1371, 64;
	setp.eq.s32 	%p51, %r1416, 0;
	@%p51 bra 	$L__BB0_94;
	ld.global.u32 	%r1417, [%rd12+120];
	xor.b32  	%r2183, %r2183, %r1417;
	ld.global.u32 	%r1418, [%rd12+124];
	xor.b32  	%r2182, %r2182, %r1418;
	ld.global.u32 	%r1419, [%rd12+128];
	xor.b32  	%r2184, %r2184, %r1419;
	ld.global.u32 	%r1420, [%rd12+132];
	xor.b32  	%r2185, %r2185, %r1420;
	ld.global.u32 	%r1421, [%rd12+136];
	xor.b32  	%r2186, %r2186, %r1421;
$L__BB0_94:
	and.b32  	%r1423, %r1371, 128;
	setp.eq.s32 	%p52, %r1423, 0;
	@%p52 bra 	$L__BB0_96;
	ld.global.u32 	%r1424, [%rd12+140];
	xor.b32  	%r2183, %r2183, %r1424;
	ld.global.u32 	%r1425, [%rd12+144];
	xor.b32  	%r2182, %r2182, %r1425;
	ld.global.u32 	%r1426, [%rd12+148];
	xor.b32  	%r2184, %r2184, %r1426;
	ld.global.u32 	%r1427, [%rd12+152];
	xor.b32  	%r2185, %r2185, %r1427;
	ld.global.u32 	%r1428, [%rd12+156];
	xor.b32  	%r2186, %r2186, %r1428;
$L__BB0_96:
	and.b32  	%r1430, %r1371, 256;
	setp.eq.s32 	%p53, %r1430, 0;
	@%p53 bra 	$L__BB0_98;
	ld.global.u32 	%r1431, [%rd12+160];
	xor.b32  	%r2183, %r2183, %r1431;
	ld.global.u32 	%r1432, [%rd12+164];
	xor.b32  	%r2182, %r2182, %r1432;
	ld.global.u32 	%r1433, [%rd12+168];
	xor.b32  	%r2184, %r2184, %r1433;
	ld.global.u32 	%r1434, [%rd12+172];
	xor.b32  	%r2185, %r2185, %r1434;
	ld.global.u32 	%r1435, [%rd12+176];
	xor.b32  	%r2186, %r2186, %r1435;
$L__BB0_98:
	and.b32  	%r1437, %r1371, 512;
	setp.eq.s32 	%p54, %r1437, 0;
	@%p54 bra 	$L__BB0_100;
	ld.global.u32 	%r1438, [%rd12+180];
	xor.b32  	%r2183, %r2183, %r1438;
	ld.global.u32 	%r1439, [%rd12+184];
	xor.b32  	%r2182, %r2182, %r1439;
	ld.global.u32 	%r1440, [%rd12+188];
	xor.b32  	%r2184, %r2184, %r1440;
	ld.global.u32 	%r1441, [%rd12+192];
	xor.b32  	%r2185, %r2185, %r1441;
	ld.global.u32 	%r1442, [%rd12+196];
	xor.b32  	%r2186, %r2186, %r1442;
$L__BB0_100:
	and.b32  	%r1444, %r1371, 1024;
	setp.eq.s32 	%p55, %r1444, 0;
	@%p55 bra 	$L__BB0_102;
	ld.global.u32 	%r1445, [%rd12+200];
	xor.b32  	%r2183, %r2183, %r1445;
	ld.global.u32 	%r1446, [%rd12+204];
	xor.b32  	%r2182, %r2182, %r1446;
	ld.global.u32 	%r1447, [%rd12+208];
	xor.b32  	%r2184, %r2184, %r1447;
	ld.global.u32 	%r1448, [%rd12+212];
	xor.b32  	%r2185, %r2185, %r1448;
	ld.global.u32 	%r1449, [%rd12+216];
	xor.b32  	%r2186, %r2186, %r1449;
$L__BB0_102:
	and.b32  	%r1451, %r1371, 2048;
	setp.eq.s32 	%p56, %r1451, 0;
	@%p56 bra 	$L__BB0_104;
	ld.global.u32 	%r1452, [%rd12+220];
	xor.b32  	%r2183, %r2183, %r1452;
	ld.global.u32 	%r1453, [%rd12+224];
	xor.b32  	%r2182, %r2182, %r1453;
	ld.global.u32 	%r1454, [%rd12+228];
	xor.b32  	%r2184, %r2184, %r1454;
	ld.global.u32 	%r1455, [%rd12+232];
	xor.b32  	%r2185, %r2185, %r1455;
	ld.global.u32 	%r1456, [%rd12+236];
	xor.b32  	%r2186, %r2186, %r1456;
$L__BB0_104:
	and.b32  	%r1458, %r1371, 4096;
	setp.eq.s32 	%p57, %r1458, 0;
	@%p57 bra 	$L__BB0_106;
	ld.global.u32 	%r1459, [%rd12+240];
	xor.b32  	%r2183, %r2183, %r1459;
	ld.global.u32 	%r1460, [%rd12+244];
	xor.b32  	%r2182, %r2182, %r1460;
	ld.global.u32 	%r1461, [%rd12+248];
	xor.b32  	%r2184, %r2184, %r1461;
	ld.global.u32 	%r1462, [%rd12+252];
	xor.b32  	%r2185, %r2185, %r1462;
	ld.global.u32 	%r1463, [%rd12+256];
	xor.b32  	%r2186, %r2186, %r1463;
$L__BB0_106:
	and.b32  	%r1465, %r1371, 8192;
	setp.eq.s32 	%p58, %r1465, 0;
	@%p58 bra 	$L__BB0_108;
	ld.global.u32 	%r1466, [%rd12+260];
	xor.b32  	%r2183, %r2183, %r1466;
	ld.global.u32 	%r1467, [%rd12+264];
	xor.b32  	%r2182, %r2182, %r1467;
	ld.global.u32 	%r1468, [%rd12+268];
	xor.b32  	%r2184, %r2184, %r1468;
	ld.global.u32 	%r1469, [%rd12+272];
	xor.b32  	%r2185, %r2185, %r1469;
	ld.global.u32 	%r1470, [%rd12+276];
	xor.b32  	%r2186, %r2186, %r1470;
$L__BB0_108:
	and.b32  	%r1472, %r1371, 16384;
	setp.eq.s32 	%p59, %r1472, 0;
	@%p59 bra 	$L__BB0_110;
	ld.global.u32 	%r1473, [%rd12+280];
	xor.b32  	%r2183, %r2183, %r1473;
	ld.global.u32 	%r1474, [%rd12+284];
	xor.b32  	%r2182, %r2182, %r1474;
	ld.global.u32 	%r1475, [%rd12+288];
	xor.b32  	%r2184, %r2184, %r1475;
	ld.global.u32 	%r1476, [%rd12+292];
	xor.b32  	%r2185, %r2185, %r1476;
	ld.global.u32 	%r1477, [%rd12+296];
	xor.b32  	%r2186, %r2186, %r1477;
$L__BB0_110:
	and.b32  	%r1479, %r1371, 32768;
	setp.eq.s32 	%p60, %r1479, 0;
	@%p60 bra 	$L__BB0_112;
	ld.global.u32 	%r1480, [%rd12+300];
	xor.b32  	%r2183, %r2183, %r1480;
	ld.global.u32 	%r1481, [%rd12+304];
	xor.b32  	%r2182, %r2182, %r1481;
	ld.global.u32 	%r1482, [%rd12+308];
	xor.b32  	%r2184, %r2184, %r1482;
	ld.global.u32 	%r1483, [%rd12+312];
	xor.b32  	%r2185, %r2185, %r1483;
	ld.global.u32 	%r1484, [%rd12+316];
	xor.b32  	%r2186, %r2186, %r1484;
$L__BB0_112:
	add.s32 	%r2078, %r2078, 16;
	setp.ne.s32 	%p61, %r2078, 32;
	@%p61 bra 	$L__BB0_80;
	mad.lo.s32 	%r1485, %r2072, -31, %r375;
	add.s32 	%r2072, %r1485, 1;
	setp.ne.s32 	%p62, %r2072, 5;
	@%p62 bra 	$L__BB0_79;
	st.local.u32 	[%rd4+4], %r2183;
	st.local.v2.u32 	[%rd4+8], {%r2182, %r2184};
	st.local.v2.u32 	[%rd4+16], {%r2185, %r2186};
$L__BB0_115:
	shr.u64 	%rd88, %rd6, 2;
	add.s32 	%r1877, %r1877, 1;
	setp.lt.u64 	%p63, %rd6, 4;
	@%p63 bra 	$L__BB0_116;
	bra.uni 	$L__BB0_3;
$L__BB0_116:
	setp.eq.s32 	%p64, %r2, 0;
	@%p64 bra 	$L__BB0_231;
	cvt.u64.u32 	%rd89, %r2;
	mov.b32 	%r2169, 0;
	mov.u64 	%rd50, precalc_xorwow_offset_matrix;
$L__BB0_118:
	mov.u64 	%rd14, %rd89;
	and.b64  	%rd15, %rd14, 3;
	setp.eq.s64 	%p65, %rd15, 0;
	@%p65 bra 	$L__BB0_230;
	mul.wide.u32 	%rd49, %r2169, 3200;
	add.s64 	%rd16, %rd50, %rd49;
	mov.b32 	%r2182, 0;
	mov.u32 	%r2183, %r2182;
	mov.u32 	%r2184, %r2182;
	mov.u32 	%r2185, %r2182;
	mov.u32 	%r2186, %r2182;
	mov.u32 	%r2175, %r2182;
$L__BB0_120:
	mul.wide.u32 	%rd51, %r2175, 4;
	add.s64 	%rd52, %rd4, %rd51;
	ld.local.u32 	%r562, [%rd52+4];
	shl.b32 	%r563, %r2175, 5;
	mov.b32 	%r2181, 0;
$L__BB0_121:
	.pragma "nounroll";
	shr.u32 	%r1489, %r562, %r2181;
	and.b32  	%r1490, %r1489, 1;
	setp.eq.b32 	%p66, %r1490, 1;
	not.pred 	%p67, %p66;
	add.s32 	%r1491, %r563, %r2181;
	mul.lo.s32 	%r1492, %r1491, 5;
	mul.wide.u32 	%rd53, %r1492, 4;
	add.s64 	%rd17, %rd16, %rd53;
	@%p67 bra 	$L__BB0_123;
	ld.global.u32 	%r1493, [%rd17];
	xor.b32  	%r2183, %r2183, %r1493;
	ld.global.u32 	%r1494, [%rd17+4];
	xor.b32  	%r2182, %r2182, %r1494;
	ld.global.u32 	%r1495, [%rd17+8];
	xor.b32  	%r2184, %r2184, %r1495;
	ld.global.u32 	%r1496, [%rd17+12];
	xor.b32  	%r2185, %r2185, %r1496;
	ld.global.u32 	%r1497, [%rd17+16];
	xor.b32  	%r2186, %r2186, %r1497;
$L__BB0_123:
	and.b32  	%r1499, %r1489, 2;
	setp.eq.s32 	%p68, %r1499, 0;
	@%p68 bra 	$L__BB0_125;
	ld.global.u32 	%r1500, [%rd17+20];
	xor.b32  	%r2183, %r2183, %r1500;
	ld.global.u32 	%r1501, [%rd17+24];
	xor.b32  	%r2182, %r2182, %r1501;
	ld.global.u32 	%r1502, [%rd17+28];
	xor.b32  	%r2184, %r2184, %r1502;
	ld.global.u32 	%r1503, [%rd17+32];
	xor.b32  	%r2185, %r2185, %r1503;
	ld.global.u32 	%r1504, [%rd17+36];
	xor.b32  	%r2186, %r2186, %r1504;
$L__BB0_125:
	and.b32  	%r1506, %r1489, 4;
	setp.eq.s32 	%p69, %r1506, 0;
	@%p69 bra 	$L__BB0_127;
	ld.global.u32 	%r1507, [%rd17+40];
	xor.b32  	%r2183, %r2183, %r1507;
	ld.global.u32 	%r1508, [%rd17+44];
	xor.b32  	%r2182, %r2182, %r1508;
	ld.global.u32 	%r1509, [%rd17+48];
	xor.b32  	%r2184, %r2184, %r1509;
	ld.global.u32 	%r1510, [%rd17+52];
	xor.b32  	%r2185, %r2185, %r1510;
	ld.global.u32 	%r1511, [%rd17+56];
	xor.b32  	%r2186, %r2186, %r1511;
$L__BB0_127:
	and.b32  	%r1513, %r1489, 8;
	setp.eq.s32 	%p70, %r1513, 0;
	@%p70 bra 	$L__BB0_129;
	ld.global.u32 	%r1514, [%rd17+60];
	xor.b32  	%r2183, %r2183, %r1514;
	ld.global.u32 	%r1515, [%rd17+64];
	xor.b32  	%r2182, %r2182, %r1515;
	ld.global.u32 	%r1516, [%rd17+68];
	xor.b32  	%r2184, %r2184, %r1516;
	ld.global.u32 	%r1517, [%rd17+72];
	xor.b32  	%r2185, %r2185, %r1517;
	ld.global.u32 	%r1518, [%rd17+76];
	xor.b32  	%r2186, %r2186, %r1518;
$L__BB0_129:
	and.b32  	%r1520, %r1489, 16;
	setp.eq.s32 	%p71, %r1520, 0;
	@%p71 bra 	$L__BB0_131;
	ld.global.u32 	%r1521, [%rd17+80];
	xor.b32  	%r2183, %r2183, %r1521;
	ld.global.u32 	%r1522, [%rd17+84];
	xor.b32  	%r2182, %r2182, %r1522;
	ld.global.u32 	%r1523, [%rd17+88];
	xor.b32  	%r2184, %r2184, %r1523;
	ld.global.u32 	%r1524, [%rd17+92];
	xor.b32  	%r2185, %r2185, %r1524;
	ld.global.u32 	%r1525, [%rd17+96];
	xor.b32  	%r2186, %r2186, %r1525;
$L__BB0_131:
	and.b32  	%r1527, %r1489, 32;
	setp.eq.s32 	%p72, %r1527, 0;
	@%p72 bra 	$L__BB0_133;
	ld.global.u32 	%r1528, [%rd17+100];
	xor.b32  	%r2183, %r2183, %r1528;
	ld.global.u32 	%r1529, [%rd17+104];
	xor.b32  	%r2182, %r2182, %r1529;
	ld.global.u32 	%r1530, [%rd17+108];
	xor.b32  	%r2184, %r2184, %r1530;
	ld.global.u32 	%r1531, [%rd17+112];
	xor.b32  	%r2185, %r2185, %r1531;
	ld.global.u32 	%r1532, [%rd17+116];
	xor.b32  	%r2186, %r2186, %r1532;
$L__BB0_133:
	and.b32  	%r1534, %r1489, 64;
	setp.eq.s32 	%p73, %r1534, 0;
	@%p73 bra 	$L__BB0_135;
	ld.global.u32 	%r1535, [%rd17+120];
	xor.b32  	%r2183, %r2183, %r1535;
	ld.global.u32 	%r1536, [%rd17+124];
	xor.b32  	%r2182, %r2182, %r1536;
	ld.global.u32 	%r1537, [%rd17+128];
	xor.b32  	%r2184, %r2184, %r1537;
	ld.global.u32 	%r1538, [%rd17+132];
	xor.b32  	%r2185, %r2185, %r1538;
	ld.global.u32 	%r1539, [%rd17+136];
	xor.b32  	%r2186, %r2186, %r1539;
$L__BB0_135:
	and.b32  	%r1541, %r1489, 128;
	setp.eq.s32 	%p74, %r1541, 0;
	@%p74 bra 	$L__BB0_137;
	ld.global.u32 	%r1542, [%rd17+140];
	xor.b32  	%r2183, %r2183, %r1542;
	ld.global.u32 	%r1543, [%rd17+144];
	xor.b32  	%r2182, %r2182, %r1543;
	ld.global.u32 	%r1544, [%rd17+148];
	xor.b32  	%r2184, %r2184, %r1544;
	ld.global.u32 	%r1545, [%rd17+152];
	xor.b32  	%r2185, %r2185, %r1545;
	ld.global.u32 	%r1546, [%rd17+156];
	xor.b32  	%r2186, %r2186, %r1546;
$L__BB0_137:
	and.b32  	%r1548, %r1489, 256;
	setp.eq.s32 	%p75, %r1548, 0;
	@%p75 bra 	$L__BB0_139;
	ld.global.u32 	%r1549, [%rd17+160];
	xor.b32  	%r2183, %r2183, %r1549;
	ld.global.u32 	%r1550, [%rd17+164];
	xor.b32  	%r2182, %r2182, %r1550;
	ld.global.u32 	%r1551, [%rd17+168];
	xor.b32  	%r2184, %r2184, %r1551;
	ld.global.u32 	%r1552, [%rd17+172];
	xor.b32  	%r2185, %r2185, %r1552;
	ld.global.u32 	%r1553, [%rd17+176];
	xor.b32  	%r2186, %r2186, %r1553;
$L__BB0_139:
	and.b32  	%r1555, %r1489, 512;
	setp.eq.s32 	%p76, %r1555, 0;
	@%p76 bra 	$L__BB0_141;
	ld.global.u32 	%r1556, [%rd17+180];
	xor.b32  	%r2183, %r2183, %r1556;
	ld.global.u32 	%r1557, [%rd17+184];
	xor.b32  	%r2182, %r2182, %r1557;
	ld.global.u32 	%r1558, [%rd17+188];
	xor.b32  	%r2184, %r2184, %r1558;
	ld.global.u32 	%r1559, [%rd17+192];
	xor.b32  	%r2185, %r2185, %r1559;
	ld.global.u32 	%r1560, [%rd17+196];
	xor.b32  	%r2186, %r2186, %r1560;
$L__BB0_141:
	and.b32  	%r1562, %r1489, 1024;
	setp.eq.s32 	%p77, %r1562, 0;
	@%p77 bra 	$L__BB0_143;
	ld.global.u32 	%r1563, [%rd17+200];
	xor.b32  	%r2183, %r2183, %r1563;
	ld.global.u32 	%r1564, [%rd17+204];
	xor.b32  	%r2182, %r2182, %r1564;
	ld.global.u32 	%r1565, [%rd17+208];
	xor.b32  	%r2184, %r2184, %r1565;
	ld.global.u32 	%r1566, [%rd17+212];
	xor.b32  	%r2185, %r2185, %r1566;
	ld.global.u32 	%r1567, [%rd17+216];
	xor.b32  	%r2186, %r2186, %r1567;
$L__BB0_143:
	and.b32  	%r1569, %r1489, 2048;
	setp.eq.s32 	%p78, %r1569, 0;
	@%p78 bra 	$L__BB0_145;
	ld.global.u32 	%r1570, [%rd17+220];
	xor.b32  	%r2183, %r2183, %r1570;
	ld.global.u32 	%r1571, [%rd17+224];
	xor.b32  	%r2182, %r2182, %r1571;
	ld.global.u32 	%r1572, [%rd17+228];
	xor.b32  	%r2184, %r2184, %r1572;
	ld.global.u32 	%r1573, [%rd17+232];
	xor.b32  	%r2185, %r2185, %r1573;
	ld.global.u32 	%r1574, [%rd17+236];
	xor.b32  	%r2186, %r2186, %r1574;
$L__BB0_145:
	and.b32  	%r1576, %r1489, 4096;
	setp.eq.s32 	%p79, %r1576, 0;
	@%p79 bra 	$L__BB0_147;
	ld.global.u32 	%r1577, [%rd17+240];
	xor.b32  	%r2183, %r2183, %r1577;
	ld.global.u32 	%r1578, [%rd17+244];
	xor.b32  	%r2182, %r2182, %r1578;
	ld.global.u32 	%r1579, [%rd17+248];
	xor.b32  	%r2184, %r2184, %r1579;
	ld.global.u32 	%r1580, [%rd17+252];
	xor.b32  	%r2185, %r2185, %r1580;
	ld.global.u32 	%r1581, [%rd17+256];
	xor.b32  	%r2186, %r2186, %r1581;
$L__BB0_147:
	and.b32  	%r1583, %r1489, 8192;
	setp.eq.s32 	%p80, %r1583, 0;
	@%p80 bra 	$L__BB0_149;
	ld.global.u32 	%r1584, [%rd17+260];
	xor.b32  	%r2183, %r2183, %r1584;
	ld.global.u32 	%r1585, [%rd17+264];
	xor.b32  	%r2182, %r2182, %r1585;
	ld.global.u32 	%r1586, [%rd17+268];
	xor.b32  	%r2184, %r2184, %r1586;
	ld.global.u32 	%r1587, [%rd17+272];
	xor.b32  	%r2185, %r2185, %r1587;
	ld.global.u32 	%r1588, [%rd17+276];
	xor.b32  	%r2186, %r2186, %r1588;
$L__BB0_149:
	and.b32  	%r1590, %r1489, 16384;
	setp.eq.s32 	%p81, %r1590, 0;
	@%p81 bra 	$L__BB0_151;
	ld.global.u32 	%r1591, [%rd17+280];
	xor.b32  	%r2183, %r2183, %r1591;
	ld.global.u32 	%r1592, [%rd17+284];
	xor.b32  	%r2182, %r2182, %r1592;
	ld.global.u32 	%r1593, [%rd17+288];
	xor.b32  	%r2184, %r2184, %r1593;
	ld.global.u32 	%r1594, [%rd17+292];
	xor.b32  	%r2185, %r2185, %r1594;
	ld.global.u32 	%r1595, [%rd17+296];
	xor.b32  	%r2186, %r2186, %r1595;
$L__BB0_151:
	and.b32  	%r1597, %r1489, 32768;
	setp.eq.s32 	%p82, %r1597, 0;
	@%p82 bra 	$L__BB0_153;
	ld.global.u32 	%r1598, [%rd17+300];
	xor.b32  	%r2183, %r2183, %r1598;
	ld.global.u32 	%r1599, [%rd17+304];
	xor.b32  	%r2182, %r2182, %r1599;
	ld.global.u32 	%r1600, [%rd17+308];
	xor.b32  	%r2184, %r2184, %r1600;
	ld.global.u32 	%r1601, [%rd17+312];
	xor.b32  	%r2185, %r2185, %r1601;
	ld.global.u32 	%r1602, [%rd17+316];
	xor.b32  	%r2186, %r2186, %r1602;
$L__BB0_153:
	add.s32 	%r2181, %r2181, 16;
	setp.ne.s32 	%p83, %r2181, 32;
	@%p83 bra 	$L__BB0_121;
	mad.lo.s32 	%r1603, %r2175, -31, %r563;
	add.s32 	%r2175, %r1603, 1;
	setp.ne.s32 	%p84, %r2175, 5;
	@%p84 bra 	$L__BB0_120;
	st.local.u32 	[%rd4+4], %r2183;
	st.local.v2.u32 	[%rd4+8], {%r2182, %r2184};
	st.local.v2.u32 	[%rd4+16], {%r2185, %r2186};
	setp.eq.s64 	%p85, %rd15, 1;
	@%p85 bra 	$L__BB0_230;
	mov.b32 	%r2182, 0;
	mov.u32 	%r2183, %r2182;
	mov.u32 	%r2184, %r2182;
	mov.u32 	%r2185, %r2182;
	mov.u32 	%r2186, %r2182;
	mov.u32 	%r2267, %r2182;
$L__BB0_157:
	mul.wide.u32 	%rd54, %r2267, 4;
	add.s64 	%rd55, %rd4, %rd54;
	ld.local.u32 	%r738, [%rd55+4];
	shl.b32 	%r739, %r2267, 5;
	mov.b32 	%r2273, 0;
$L__BB0_158:
	.pragma "nounroll";
	shr.u32 	%r1606, %r738, %r2273;
	and.b32  	%r1607, %r1606, 1;
	setp.eq.b32 	%p86, %r1607, 1;
	not.pred 	%p87, %p86;
	add.s32 	%r1608, %r739, %r2273;
	mul.lo.s32 	%r1609, %r1608, 5;
	mul.wide.u32 	%rd56, %r1609, 4;
	add.s64 	%rd18, %rd16, %rd56;
	@%p87 bra 	$L__BB0_160;
	ld.global.u32 	%r1610, [%rd18];
	xor.b32  	%r2183, %r2183, %r1610;
	ld.global.u32 	%r1611, [%rd18+4];
	xor.b32  	%r2182, %r2182, %r1611;
	ld.global.u32 	%r1612, [%rd18+8];
	xor.b32  	%r2184, %r2184, %r1612;
	ld.global.u32 	%r1613, [%rd18+12];
	xor.b32  	%r2185, %r2185, %r1613;
	ld.global.u32 	%r1614, [%rd18+16];
	xor.b32  	%r2186, %r2186, %r1614;
$L__BB0_160:
	and.b32  	%r1616, %r1606, 2;
	setp.eq.s32 	%p88, %r1616, 0;
	@%p88 bra 	$L__BB0_162;
	ld.global.u32 	%r1617, [%rd18+20];
	xor.b32  	%r2183, %r2183, %r1617;
	ld.global.u32 	%r1618, [%rd18+24];
	xor.b32  	%r2182, %r2182, %r1618;
	ld.global.u32 	%r1619, [%rd18+28];
	xor.b32  	%r2184, %r2184, %r1619;
	ld.global.u32 	%r1620, [%rd18+32];
	xor.b32  	%r2185, %r2185, %r1620;
	ld.global.u32 	%r1621, [%rd18+36];
	xor.b32  	%r2186, %r2186, %r1621;
$L__BB0_162:
	and.b32  	%r1623, %r1606, 4;
	setp.eq.s32 	%p89, %r1623, 0;
	@%p89 bra 	$L__BB0_164;
	ld.global.u32 	%r1624, [%rd18+40];
	xor.b32  	%r2183, %r2183, %r1624;
	ld.global.u32 	%r1625, [%rd18+44];
	xor.b32  	%r2182, %r2182, %r1625;
	ld.global.u32 	%r1626, [%rd18+48];
	xor.b32  	%r2184, %r2184, %r1626;
	ld.global.u32 	%r1627, [%rd18+52];
	xor.b32  	%r2185, %r2185, %r1627;
	ld.global.u32 	%r1628, [%rd18+56];
	xor.b32  	%r2186, %r2186, %r1628;
$L__BB0_164:
	and.b32  	%r1630, %r1606, 8;
	setp.eq.s32 	%p90, %r1630, 0;
	@%p90 bra 	$L__BB0_166;
	ld.global.u32 	%r1631, [%rd18+60];
	xor.b32  	%r2183, %r2183, %r1631;
	ld.global.u32 	%r1632, [%rd18+64];
	xor.b32  	%r2182, %r2182, %r1632;
	ld.global.u32 	%r1633, [%rd18+68];
	xor.b32  	%r2184, %r2184, %r1633;
	ld.global.u32 	%r1634, [%rd18+72];
	xor.b32  	%r2185, %r2185, %r1634;
	ld.global.u32 	%r1635, [%rd18+76];
	xor.b32  	%r2186, %r2186, %r1635;
$L__BB0_166:
	and.b32  	%r1637, %r1606, 16;
	setp.eq.s32 	%p91, %r1637, 0;
	@%p91 bra 	$L__BB0_168;
	ld.global.u32 	%r1638, [%rd18+80];
	xor.b32  	%r2183, %r2183, %r1638;
	ld.global.u32 	%r1639, [%rd18+84];
	xor.b32  	%r2182, %r2182, %r1639;
	ld.global.u32 	%r1640, [%rd18+88];
	xor.b32  	%r2184, %r2184, %r1640;
	ld.global.u32 	%r1641, [%rd18+92];
	xor.b32  	%r2185, %r2185, %r1641;
	ld.global.u32 	%r1642, [%rd18+96];
	xor.b32  	%r2186, %r2186, %r1642;
$L__BB0_168:
	and.b32  	%r1644, %r1606, 32;
	setp.eq.s32 	%p92, %r1644, 0;
	@%p92 bra 	$L__BB0_170;
	ld.global.u32 	%r1645, [%rd18+100];
	xor.b32  	%r2183, %r2183, %r1645;
	ld.global.u32 	%r1646, [%rd18+104];
	xor.b32  	%r2182, %r2182, %r1646;
	ld.global.u32 	%r1647, [%rd18+108];
	xor.b32  	%r2184, %r2184, %r1647;
	ld.global.u32 	%r1648, [%rd18+112];
	xor.b32  	%r2185, %r2185, %r1648;
	ld.global.u32 	%r1649, [%rd18+116];
	xor.b32  	%r2186, %r2186, %r1649;
$L__BB0_170:
	and.b32  	%r1651, %r1606, 64;
	setp.eq.s32 	%p93, %r1651, 0;
	@%p93 bra 	$L__BB0_172;
	ld.global.u32 	%r1652, [%rd18+120];
	xor.b32  	%r2183, %r2183, %r1652;
	ld.global.u32 	%r1653, [%rd18+124];
	xor.b32  	%r2182, %r2182, %r1653;
	ld.global.u32 	%r1654, [%rd18+128];
	xor.b32  	%r2184, %r2184, %r1654;
	ld.global.u32 	%r1655, [%rd18+132];
	xor.b32  	%r2185, %r2185, %r1655;
	ld.global.u32 	%r1656, [%rd18+136];
	xor.b32  	%r2186, %r2186, %r1656;
$L__BB0_172:
	and.b32  	%r1658, %r1606, 128;
	setp.eq.s32 	%p94, %r1658, 0;
	@%p94 bra 	$L__BB0_174;
	ld.global.u32 	%r1659, [%rd18+140];
	xor.b32  	%r2183, %r2183, %r1659;
	ld.global.u32 	%r1660, [%rd18+144];
	xor.b32  	%r2182, %r2182, %r1660;
	ld.global.u32 	%r1661, [%rd18+148];
	xor.b32  	%r2184, %r2184, %r1661;
	ld.global.u32 	%r1662, [%rd18+152];
	xor.b32  	%r2185, %r2185, %r1662;
	ld.global.u32 	%r1663, [%rd18+156];
	xor.b32  	%r2186, %r2186, %r1663;
$L__BB0_174:
	and.b32  	%r1665, %r1606, 256;
	setp.eq.s32 	%p95, %r1665, 0;
	@%p95 bra 	$L__BB0_176;
	ld.global.u32 	%r1666, [%rd18+160];
	xor.b32  	%r2183, %r2183, %r1666;
	ld.global.u32 	%r1667, [%rd18+164];
	xor.b32  	%r2182, %r2182, %r1667;
	ld.global.u32 	%r1668, [%rd18+168];
	xor.b32  	%r2184, %r2184, %r1668;
	ld.global.u32 	%r1669, [%rd18+172];
	xor.b32  	%r2185, %r2185, %r1669;
	ld.global.u32 	%r1670, [%rd18+176];
	xor.b32  	%r2186, %r2186, %r1670;
$L__BB0_176:
	and.b32  	%r1672, %r1606, 512;
	setp.eq.s32 	%p96, %r1672, 0;
	@%p96 bra 	$L__BB0_178;
	ld.global.u32 	%r1673, [%rd18+180];
	xor.b32  	%r2183, %r2183, %r1673;
	ld.global.u32 	%r1674, [%rd18+184];
	xor.b32  	%r2182, %r2182, %r1674;
	ld.global.u32 	%r1675, [%rd18+188];
	xor.b32  	%r2184, %r2184, %r1675;
	ld.global.u32 	%r1676, [%rd18+192];
	xor.b32  	%r2185, %r2185, %r1676;
	ld.global.u32 	%r1677, [%rd18+196];
	xor.b32  	%r2186, %r2186, %r1677;
$L__BB0_178:
	and.b32  	%r1679, %r1606, 1024;
	setp.eq.s32 	%p97, %r1679, 0;
	@%p97 bra 	$L__BB0_180;
	ld.global.u32 	%r1680, [%rd18+200];
	xor.b32  	%r2183, %r2183, %r1680;
	ld.global.u32 	%r1681, [%rd18+204];
	xor.b32  	%r2182, %r2182, %r1681;
	ld.global.u32 	%r1682, [%rd18+208];
	xor.b32  	%r2184, %r2184, %r1682;
	ld.global.u32 	%r1683, [%rd18+212];
	xor.b32  	%r2185, %r2185, %r1683;
	ld.global.u32 	%r1684, [%rd18+216];
	xor.b32  	%r2186, %r2186, %r1684;
$L__BB0_180:
	and.b32  	%r1686, %r1606, 2048;
	setp.eq.s32 	%p98, %r1686, 0;
	@%p98 bra 	$L__BB0_182;
	ld.global.u32 	%r1687, [%rd18+220];
	xor.b32  	%r2183, %r2183, %r1687;
	ld.global.u32 	%r1688, [%rd18+224];
	xor.b32  	%r2182, %r2182, %r1688;
	ld.global.u32 	%r1689, [%rd18+228];
	xor.b32  	%r2184, %r2184, %r1689;
	ld.global.u32 	%r1690, [%rd18+232];
	xor.b32  	%r2185, %r2185, %r1690;
	ld.global.u32 	%r1691, [%rd18+236];
	xor.b32  	%r2186, %r2186, %r1691;
$L__BB0_182:
	and.b32  	%r1693, %r1606, 4096;
	setp.eq.s32 	%p99, %r1693, 0;
	@%p99 bra 	$L__BB0_184;
	ld.global.u32 	%r1694, [%rd18+240];
	xor.b32  	%r2183, %r2183, %r1694;
	ld.global.u32 	%r1695, [%rd18+244];
	xor.b32  	%r2182, %r2182, %r1695;
	ld.global.u32 	%r1696, [%rd18+248];
	xor.b32  	%r2184, %r2184, %r1696;
	ld.global.u32 	%r1697, [%rd18+252];
	xor.b32  	%r2185, %r2185, %r1697;
	ld.global.u32 	%r1698, [%rd18+256];
	xor.b32  	%r2186, %r2186, %r1698;
$L__BB0_184:
	and.b32  	%r1700, %r1606, 8192;
	setp.eq.s32 	%p100, %r1700, 0;
	@%p100 bra 	$L__BB0_186;
	ld.global.u32 	%r1701, [%rd18+260];
	xor.b32  	%r2183, %r2183, %r1701;
	ld.global.u32 	%r1702, [%rd18+264];
	xor.b32  	%r2182, %r2182, %r1702;
	ld.global.u32 	%r1703, [%rd18+268];
	xor.b32  	%r2184, %r2184, %r1703;
	ld.global.u32 	%r1704, [%rd18+272];
	xor.b32  	%r2185, %r2185, %r1704;
	ld.global.u32 	%r1705, [%rd18+276];
	xor.b32  	%r2186, %r2186, %r1705;
$L__BB0_186:
	and.b32  	%r1707, %r1606, 16384;
	setp.eq.s32 	%p101, %r1707, 0;
	@%p101 bra 	$L__BB0_188;
	ld.global.u32 	%r1708, [%rd18+280];
	xor.b32  	%r2183, %r2183, %r1708;
	ld.global.u32 	%r1709, [%rd18+284];
	xor.b32  	%r2182, %r2182, %r1709;
	ld.global.u32 	%r1710, [%rd18+288];
	xor.b32  	%r2184, %r2184, %r1710;
	ld.global.u32 	%r1711, [%rd18+292];
	xor.b32  	%r2185, %r2185, %r1711;
	ld.global.u32 	%r1712, [%rd18+296];
	xor.b32  	%r2186, %r2186, %r1712;
$L__BB0_188:
	and.b32  	%r1714, %r1606, 32768;
	setp.eq.s32 	%p102, %r1714, 0;
	@%p102 bra 	$L__BB0_190;
	ld.global.u32 	%r1715, [%rd18+300];
	xor.b32  	%r2183, %r2183, %r1715;
	ld.global.u32 	%r1716, [%rd18+304];
	xor.b32  	%r2182, %r2182, %r1716;
	ld.global.u32 	%r1717, [%rd18+308];
	xor.b32  	%r2184, %r2184, %r1717;
	ld.global.u32 	%r1718, [%rd18+312];
	xor.b32  	%r2185, %r2185, %r1718;
	ld.global.u32 	%r1719, [%rd18+316];
	xor.b32  	%r2186, %r2186, %r1719;
$L__BB0_190:
	add.s32 	%r2273, %r2273, 16;
	setp.ne.s32 	%p103, %r2273, 32;
	@%p103 bra 	$L__BB0_158;
	mad.lo.s32 	%r1720, %r2267, -31, %r739;
	add.s32 	%r2267, %r1720, 1;
	setp.ne.s32 	%p104, %r2267, 5;
	@%p104 bra 	$L__BB0_157;
	st.local.u32 	[%rd4+4], %r2183;
	st.local.v2.u32 	[%rd4+8], {%r2182, %r2184};
	st.local.v2.u32 	[%rd4+16], {%r2185, %r2186};
	setp.ne.s64 	%p105, %rd15, 3;
	@%p105 bra 	$L__BB0_230;
	mov.b32 	%r2182, 0;
	mov.u32 	%r2183, %r2182;
	mov.u32 	%r2184, %r2182;
	mov.u32 	%r2185, %r2182;
	mov.u32 	%r2186, %r2182;
	mov.u32 	%r2359, %r2182;
$L__BB0_194:
	mul.wide.u32 	%rd57, %r2359, 4;
	add.s64 	%rd58, %rd4, %rd57;
	ld.local.u32 	%r914, [%rd58+4];
	shl.b32 	%r915, %r2359, 5;
	mov.b32 	%r2365, 0;
$L__BB0_195:
	.pragma "nounroll";
	shr.u32 	%r1723, %r914, %r2365;
	and.b32  	%r1724, %r1723, 1;
	setp.eq.b32 	%p106, %r1724, 1;
	not.pred 	%p107, %p106;
	add.s32 	%r1725, %r915, %r2365;
	mul.lo.s32 	%r1726, %r1725, 5;
	mul.wide.u32 	%rd59, %r1726, 4;
	add.s64 	%rd19, %rd16, %rd59;
	@%p107 bra 	$L__BB0_197;
	ld.global.u32 	%r1727, [%rd19];
	xor.b32  	%r2183, %r2183, %r1727;
	ld.global.u32 	%r1728, [%rd19+4];
	xor.b32  	%r2182, %r2182, %r1728;
	ld.global.u32 	%r1729, [%rd19+8];
	xor.b32  	%r2184, %r2184, %r1729;
	ld.global.u32 	%r1730, [%rd19+12];
	xor.b32  	%r2185, %r2185, %r1730;
	ld.global.u32 	%r1731, [%rd19+16];
	xor.b32  	%r2186, %r2186, %r1731;
$L__BB0_197:
	and.b32  	%r1733, %r1723, 2;
	setp.eq.s32 	%p108, %r1733, 0;
	@%p108 bra 	$L__BB0_199;
	ld.global.u32 	%r1734, [%rd19+20];
	xor.b32  	%r2183, %r2183, %r1734;
	ld.global.u32 	%r1735, [%rd19+24];
	xor.b32  	%r2182, %r2182, %r1735;
	ld.global.u32 	%r1736, [%rd19+28];
	xor.b32  	%r2184, %r2184, %r1736;
	ld.global.u32 	%r1737, [%rd19+32];
	xor.b32  	%r2185, %r2185, %r1737;
	ld.global.u32 	%r1738, [%rd19+36];
	xor.b32  	%r2186, %r2186, %r1738;
$L__BB0_199:
	and.b32  	%r1740, %r1723, 4;
	setp.eq.s32 	%p109, %r1740, 0;
	@%p109 bra 	$L__BB0_201;
	ld.global.u32 	%r1741, [%rd19+40];
	xor.b32  	%r2183, %r2183, %r1741;
	ld.global.u32 	%r1742, [%rd19+44];
	xor.b32  	%r2182, %r2182, %r1742;
	ld.global.u32 	%r1743, [%rd19+48];
	xor.b32  	%r2184, %r2184, %r1743;
	ld.global.u32 	%r1744, [%rd19+52];
	xor.b32  	%r2185, %r2185, %r1744;
	ld.global.u32 	%r1745, [%rd19+56];
	xor.b32  	%r2186, %r2186, %r1745;
$L__BB0_201:
	and.b32  	%r1747, %r1723, 8;
	setp.eq.s32 	%p110, %r1747, 0;
	@%p110 bra 	$L__BB0_203;
	ld.global.u32 	%r1748, [%rd19+60];
	xor.b32  	%r2183, %r2183, %r1748;
	ld.global.u32 	%r1749, [%rd19+64];
	xor.b32  	%r2182, %r2182, %r1749;
	ld.global.u32 	%r1750, [%rd19+68];
	xor.b32  	%r2184, %r2184, %r1750;
	ld.global.u32 	%r1751, [%rd19+72];
	xor.b32  	%r2185, %r2185, %r1751;
	ld.global.u32 	%r1752, [%rd19+76];
	xor.b32  	%r2186, %r2186, %r1752;
$L__BB0_203:
	and.b32  	%r1754, %r1723, 16;
	setp.eq.s32 	%p111, %r1754, 0;
	@%p111 bra 	$L__BB0_205;
	ld.global.u32 	%r1755, [%rd19+80];
	xor.b32  	%r2183, %r2183, %r1755;
	ld.global.u32 	%r1756, [%rd19+84];
	xor.b32  	%r2182, %r2182, %r1756;
	ld.global.u32 	%r1757, [%rd19+88];
	xor.b32  	%r2184, %r2184, %r1757;
	ld.global.u32 	%r1758, [%rd19+92];
	xor.b32  	%r2185, %r2185, %r1758;
	ld.global.u32 	%r1759, [%rd19+96];
	xor.b32  	%r2186, %r2186, %r1759;
$L__BB0_205:
	and.b32  	%r1761, %r1723, 32;
	setp.eq.s32 	%p112, %r1761, 0;
	@%p112 bra 	$L__BB0_207;
	ld.global.u32 	%r1762, [%rd19+100];
	xor.b32  	%r2183, %r2183, %r1762;
	ld.global.u32 	%r1763, [%rd19+104];
	xor.b32  	%r2182, %r2182, %r1763;
	ld.global.u32 	%r1764, [%rd19+108];
	xor.b32  	%r2184, %r2184, %r1764;
	ld.global.u32 	%r1765, [%rd19+112];
	xor.b32  	%r2185, %r2185, %r1765;
	ld.global.u32 	%r1766, [%rd19+116];
	xor.b32  	%r2186, %r2186, %r1766;
$L__BB0_207:
	and.b32  	%r1768, %r1723, 64;
	setp.eq.s32 	%p113, %r1768, 0;
	@%p113 bra 	$L__BB0_209;
	ld.global.u32 	%r1769, [%rd19+120];
	xor.b32  	%r2183, %r2183, %r1769;
	ld.global.u32 	%r1770, [%rd19+124];
	xor.b32  	%r2182, %r2182, %r1770;
	ld.global.u32 	%r1771, [%rd19+128];
	xor.b32  	%r2184, %r2184, %r1771;
	ld.global.u32 	%r1772, [%rd19+132];
	xor.b32  	%r2185, %r2185, %r1772;
	ld.global.u32 	%r1773, [%rd19+136];
	xor.b32  	%r2186, %r2186, %r1773;
$L__BB0_209:
	and.b32  	%r1775, %r1723, 128;
	setp.eq.s32 	%p114, %r1775, 0;
	@%p114 bra 	$L__BB0_211;
	ld.global.u32 	%r1776, [%rd19+140];
	xor.b32  	%r2183, %r2183, %r1776;
	ld.global.u32 	%r1777, [%rd19+144];
	xor.b32  	%r2182, %r2182, %r1777;
	ld.global.u32 	%r1778, [%rd19+148];
	xor.b32  	%r2184, %r2184, %r1778;
	ld.global.u32 	%r1779, [%rd19+152];
	xor.b32  	%r2185, %r2185, %r1779;
	ld.global.u32 	%r1780, [%rd19+156];
	xor.b32  	%r2186, %r2186, %r1780;
$L__BB0_211:
	and.b32  	%r1782, %r1723, 256;
	setp.eq.s32 	%p115, %r1782, 0;
	@%p115 bra 	$L__BB0_213;
	ld.global.u32 	%r1783, [%rd19+160];
	xor.b32  	%r2183, %r2183, %r1783;
	ld.global.u32 	%r1784, [%rd19+164];
	xor.b32  	%r2182, %r2182, %r1784;
	ld.global.u32 	%r1785, [%rd19+168];
	xor.b32  	%r2184, %r2184, %r1785;
	ld.global.u32 	%r1786, [%rd19+172];
	xor.b32  	%r2185, %r2185, %r1786;
	ld.global.u32 	%r1787, [%rd19+176];
	xor.b32  	%r2186, %r2186, %r1787;
$L__BB0_213:
	and.b32  	%r1789, %r1723, 512;
	setp.eq.s32 	%p116, %r1789, 0;
	@%p116 bra 	$L__BB0_215;
	ld.global.u32 	%r1790, [%rd19+180];
	xor.b32  	%r2183, %r2183, %r1790;
	ld.global.u32 	%r1791, [%rd19+184];
	xor.b32  	%r2182, %r2182, %r1791;
	ld.global.u32 	%r1792, [%rd19+188];
	xor.b32  	%r2184, %r2184, %r1792;
	ld.global.u32 	%r1793, [%rd19+192];
	xor.b32  	%r2185, %r2185, %r1793;
	ld.global.u32 	%r1794, [%rd19+196];
	xor.b32  	%r2186, %r2186, %r1794;
$L__BB0_215:
	and.b32  	%r1796, %r1723, 1024;
	setp.eq.s32 	%p117, %r1796, 0;
	@%p117 bra 	$L__BB0_217;
	ld.global.u32 	%r1797, [%rd19+200];
	xor.b32  	%r2183, %r2183, %r1797;
	ld.global.u32 	%r1798, [%rd19+204];
	xor.b32  	%r2182, %r2182, %r1798;
	ld.global.u32 	%r1799, [%rd19+208];
	xor.b32  	%r2184, %r2184, %r1799;
	ld.global.u32 	%r1800, [%rd19+212];
	xor.b32  	%r2185, %r2185, %r1800;
	ld.global.u32 	%r1801, [%rd19+216];
	xor.b32  	%r2186, %r2186, %r1801;
$L__BB0_217:
	and.b32  	%r1803, %r1723, 2048;
	setp.eq.s32 	%p118, %r1803, 0;
	@%p118 bra 	$L__BB0_219;
	ld.global.u32 	%r1804, [%rd19+220];
	xor.b32  	%r2183, %r2183, %r1804;
	ld.global.u32 	%r1805, [%rd19+224];
	xor.b32  	%r2182, %r2182, %r1805;
	ld.global.u32 	%r1806, [%rd19+228];
	xor.b32  	%r2184, %r2184, %r1806;
	ld.global.u32 	%r1807, [%rd19+232];
	xor.b32  	%r2185, %r2185, %r1807;
	ld.global.u32 	%r1808, [%rd19+236];
	xor.b32  	%r2186, %r2186, %r1808;
$L__BB0_219:
	and.b32  	%r1810, %r1723, 4096;
	setp.eq.s32 	%p119, %r1810, 0;
	@%p119 bra 	$L__BB0_221;
	ld.global.u32 	%r1811, [%rd19+240];
	xor.b32  	%r2183, %r2183, %r1811;
	ld.global.u32 	%r1812, [%rd19+244];
	xor.b32  	%r2182, %r2182, %r1812;
	ld.global.u32 	%r1813, [%rd19+248];
	xor.b32  	%r2184, %r2184, %r1813;
	ld.global.u32 	%r1814, [%rd19+252];
	xor.b32  	%r2185, %r2185, %r1814;
	ld.global.u32 	%r1815, [%rd19+256];
	xor.b32  	%r2186, %r2186, %r1815;
$L__BB0_221:
	and.b32  	%r1817, %r1723, 8192;
	setp.eq.s32 	%p120, %r1817, 0;
	@%p120 bra 	$L__BB0_223;
	ld.global.u32 	%r1818, [%rd19+260];
	xor.b32  	%r2183, %r2183, %r1818;
	ld.global.u32 	%r1819, [%rd19+264];
	xor.b32  	%r2182, %r2182, %r1819;
	ld.global.u32 	%r1820, [%rd19+268];
	xor.b32  	%r2184, %r2184, %r1820;
	ld.global.u32 	%r1821, [%rd19+272];
	xor.b32  	%r2185, %r2185, %r1821;
	ld.global.u32 	%r1822, [%rd19+276];
	xor.b32  	%r2186, %r2186, %r1822;
$L__BB0_223:
	and.b32  	%r1824, %r1723, 16384;
	setp.eq.s32 	%p121, %r1824, 0;
	@%p121 bra 	$L__BB0_225;
	ld.global.u32 	%r1825, [%rd19+280];
	xor.b32  	%r2183, %r2183, %r1825;
	ld.global.u32 	%r1826, [%rd19+284];
	xor.b32  	%r2182, %r2182, %r1826;
	ld.global.u32 	%r1827, [%rd19+288];
	xor.b32  	%r2184, %r2184, %r1827;
	ld.global.u32 	%r1828, [%rd19+292];
	xor.b32  	%r2185, %r2185, %r1828;
	ld.global.u32 	%r1829, [%rd19+296];
	xor.b32  	%r2186, %r2186, %r1829;
$L__BB0_225:
	and.b32  	%r1831, %r1723, 32768;
	setp.eq.s32 	%p122, %r1831, 0;
	@%p122 bra 	$L__BB0_227;
	ld.global.u32 	%r1832, [%rd19+300];
	xor.b32  	%r2183, %r2183, %r1832;
	ld.global.u32 	%r1833, [%rd19+304];
	xor.b32  	%r2182, %r2182, %r1833;
	ld.global.u32 	%r1834, [%rd19+308];
	xor.b32  	%r2184, %r2184, %r1834;
	ld.global.u32 	%r1835, [%rd19+312];
	xor.b32  	%r2185, %r2185, %r1835;
	ld.global.u32 	%r1836, [%rd19+316];
	xor.b32  	%r2186, %r2186, %r1836;
$L__BB0_227:
	add.s32 	%r2365, %r2365, 16;
	setp.ne.s32 	%p123, %r2365, 32;
	@%p123 bra 	$L__BB0_195;
	mad.lo.s32 	%r1837, %r2359, -31, %r915;
	add.s32 	%r2359, %r1837, 1;
	setp.ne.s32 	%p124, %r2359, 5;
	@%p124 bra 	$L__BB0_194;
	st.local.u32 	[%rd4+4], %r2183;
	st.local.v2.u32 	[%rd4+8], {%r2182, %r2184};
	st.local.v2.u32 	[%rd4+16], {%r2185, %r2186};
$L__BB0_230:
	shr.u64 	%rd89, %rd14, 2;
	add.s32 	%r2169, %r2169, 1;
	setp.gt.u64 	%p125, %rd14, 3;
	@%p125 bra 	$L__BB0_118;
$L__BB0_231:
	mad.lo.s32 	%r2462, %r2, 362437, 716983765;
	mov.b32 	%r1838, 0;
	st.local.v2.u32 	[%rd4+24], {%r1838, %r1838};
	st.local.u32 	[%rd4+32], %r1838;
	mov.b64 	%rd60, 0;
	st.local.u64 	[%rd4+40], %rd60;
$L__BB0_232:
	mov.u32 	%r2467, %r2184;
	mov.u32 	%r2466, %r2185;
	mov.u32 	%r2184, %r2186;
	shr.u32 	%r1839, %r2183, 2;
	xor.b32  	%r1840, %r1839, %r2183;
	shl.b32 	%r1841, %r2184, 4;
	shl.b32 	%r1842, %r1840, 1;
	xor.b32  	%r1843, %r1842, %r1841;
	xor.b32  	%r1844, %r1843, %r1840;
	xor.b32  	%r2185, %r1844, %r2184;
	add.s32 	%r1845, %r2462, %r2185;
	add.s32 	%r1846, %r1845, 362437;
	cvt.rn.f32.u32 	%f17, %r1846;
	fma.rn.f32 	%f18, %f17, 0f2F800000, 0f2F000000;
	add.f32 	%f19, %f18, %f18;
	mov.f32 	%f20, 0f3F800000;
	sub.f32 	%f1, %f20, %f19;
	mul.f32 	%f21, %f1, %f1;
	shr.u32 	%r1847, %r2182, 2;
	xor.b32  	%r1848, %r1847, %r2182;
	shl.b32 	%r1849, %r2185, 4;
	shl.b32 	%r1850, %r1848, 1;
	xor.b32  	%r1851, %r1850, %r1849;
	xor.b32  	%r1852, %r1851, %r1848;
	xor.b32  	%r2186, %r1852, %r2185;
	add.s32 	%r2462, %r2462, 724874;
	add.s32 	%r1853, %r2186, %r2462;
	cvt.rn.f32.u32 	%f22, %r1853;
	fma.rn.f32 	%f23, %f22, 0f2F800000, 0f2F000000;
	setp.lt.f32 	%p126, %f23, %f21;
	mov.u32 	%r2182, %r2466;
	mov.u32 	%r2183, %r2467;
	@%p126 bra 	$L__BB0_232;
	cvta.to.global.u64 	%rd61, %rd26;
	mul.wide.s32 	%rd62, %r4, 4;
	add.s64 	%rd63, %rd61, %rd62;
	ld.global.f32 	%f24, [%rd63];
	add.s64 	%rd64, %rd2, %rd62;
	ld.global.f32 	%f25, [%rd64];
	fma.rn.f32 	%f2, %f1, %f24, %f25;
$L__BB0_234:
	mov.u32 	%r1108, %r2184;
	mov.u32 	%r1107, %r2185;
	mov.u32 	%r2184, %r2186;
	shr.u32 	%r1854, %r2467, 2;
	xor.b32  	%r1855, %r1854, %r2467;
	shl.b32 	%r1856, %r2184, 4;
	shl.b32 	%r1857, %r1855, 1;
	xor.b32  	%r1858, %r1857, %r1856;
	xor.b32  	%r1859, %r1858, %r1855;
	xor.b32  	%r2185, %r1859, %r2184;
	add.s32 	%r1860, %r2462, %r2185;
	add.s32 	%r1861, %r1860, 362437;
	cvt.rn.f32.u32 	%f26, %r1861;
	fma.rn.f32 	%f27, %f26, 0f2F800000, 0f2F000000;
	add.f32 	%f28, %f27, %f27;
	mov.f32 	%f29, 0f3F800000;
	sub.f32 	%f3, %f29, %f28;
	shr.u32 	%r1862, %r2466, 2;
	xor.b32  	%r1863, %r1862, %r2466;
	shl.b32 	%r1864, %r2185, 4;
	shl.b32 	%r1865, %r1863, 1;
	xor.b32  	%r1866, %r1865, %r1864;
	xor.b32  	%r1867, %r1866, %r1863;
	xor.b32  	%r2186, %r1867, %r2185;
	add.s32 	%r2462, %r2462, 724874;
	add.s32 	%r1868, %r2186, %r2462;
	cvt.rn.f32.u32 	%f30, %r1868;
	fma.rn.f32 	%f31, %f30, 0f2F800000, 0f2F000000;
	add.f32 	%f32, %f31, %f31;
	sub.f32 	%f4, %f29, %f32;
	mul.f32 	%f33, %f4, %f4;
	fma.rn.f32 	%f5, %f3, %f3, %f33;
	setp.gt.f32 	%p127, %f5, 0f3F800000;
	mov.u32 	%r2466, %r1107;
	mov.u32 	%r2467, %r1108;
	@%p127 bra 	$L__BB0_234;
	st.local.v2.u32 	[%rd4+8], {%r1107, %r2184};
	st.local.v2.u32 	[%rd4+16], {%r2185, %r2186};
	st.local.v2.u32 	[%rd4], {%r2462, %r1108};
	add.f32 	%f35, %f5, %f5;
	mov.f32 	%f81, 0f3F800000;
	sub.f32 	%f36, %f81, %f35;
	mul.f32 	%f6, %f2, %f36;
	sub.f32 	%f37, %f81, %f5;
	sqrt.rn.f32 	%f38, %f37;
	add.f32 	%f39, %f38, %f38;
	mul.f32 	%f40, %f2, %f3;
	mul.f32 	%f7, %f40, %f39;
	mul.f32 	%f41, %f2, %f4;
	mul.f32 	%f8, %f41, %f39;
	mul.lo.s32 	%r1114, %r3, 3;
	mul.wide.s32 	%rd65, %r1114, 4;
	add.s64 	%rd66, %rd1, %rd65;
	ld.global.f32 	%f42, [%rd66];
	add.f32 	%f9, %f6, %f42;
	ld.global.f32 	%f43, [%rd66+4];
	add.f32 	%f10, %f7, %f43;
	ld.global.f32 	%f44, [%rd66+8];
	add.f32 	%f11, %f8, %f44;
	setp.lt.s32 	%p128, %r1118, 1;
	@%p128 bra 	$L__BB0_242;
	ld.param.u64 	%rd85, [_Z10ispa_forcePfS_S_S_S_S_S_S_S_Piii_param_4];
	cvta.to.global.u64 	%rd21, %rd28;
	cvta.to.global.u64 	%rd22, %rd29;
	cvta.to.global.u64 	%rd23, %rd85;
	mov.b32 	%r2468, 0;
	mov.f32 	%f81, 0f3F800000;
$L__BB0_237:
	setp.eq.s32 	%p129, %r2468, %r3;
	@%p129 bra 	$L__BB0_241;
	mul.wide.u32 	%rd67, %r2468, 4;
	add.s64 	%rd68, %rd3, %rd67;
	ld.global.u32 	%r1116, [%rd68];
	mul.lo.s32 	%r1870, %r2468, 3;
	mul.wide.u32 	%rd69, %r1870, 4;
	add.s64 	%rd70, %rd1, %rd69;
	ld.global.f32 	%f46, [%rd70];
	sub.f32 	%f47, %f9, %f46;
	fma.rn.f32 	%f48, %f47, %f47, 0f00000000;
	ld.global.f32 	%f49, [%rd70+4];
	sub.f32 	%f50, %f10, %f49;
	fma.rn.f32 	%f51, %f50, %f50, %f48;
	ld.global.f32 	%f52, [%rd70+8];
	sub.f32 	%f53, %f11, %f52;
	fma.rn.f32 	%f13, %f53, %f53, %f51;
	shl.b32 	%r1871, %r1116, 1;
	mul.wide.s32 	%rd71, %r1871, 4;
	add.s64 	%rd24, %rd21, %rd71;
	ld.global.f32 	%f54, [%rd24];
	setp.lt.f32 	%p130, %f13, %f54;
	@%p130 bra 	$L__BB0_243;
	ld.global.f32 	%f55, [%rd24+4];
	setp.geu.f32 	%p131, %f13, %f55;
	@%p131 bra 	$L__BB0_241;
	sqrt.rn.f32 	%f56, %f13;
	mul.wide.s32 	%rd72, %r1116, 4;
	add.s64 	%rd73, %rd2, %rd72;
	ld.global.f32 	%f57, [%rd73];
	sub.f32 	%f58, %f56, %f57;
	add.s64 	%rd74, %rd22, %rd72;
	ld.global.f32 	%f59, [%rd74];
	mul.f32 	%f60, %f58, %f59;
	mul.f32 	%f61, %f58, %f60;
	add.s64 	%rd75, %rd23, %rd72;
	ld.global.f32 	%f62, [%rd75];
	sub.f32 	%f63, %f62, %f61;
	mul.f32 	%f81, %f81, %f63;
$L__BB0_241:
	add.s32 	%r2468, %r2468, 1;
	setp.ne.s32 	%p132, %r2468, %r1118;
	@%p132 bra 	$L__BB0_237;
$L__BB0_242:
	ld.param.u64 	%rd87, [_Z10ispa_forcePfS_S_S_S_S_S_S_S_Piii_param_8];
	ld.param.u64 	%rd86, [_Z10ispa_forcePfS_S_S_S_S_S_S_S_Piii_param_7];
	ld.param.u64 	%rd84, [_Z10ispa_forcePfS_S_S_S_S_S_S_S_Piii_param_1];
	rcp.rn.f32 	%f64, %f2;
	mul.f32 	%f65, %f64, %f64;
	mul.f32 	%f66, %f65, %f65;
	mul.f32 	%f67, %f65, %f66;
	mul.f32 	%f68, %f67, %f81;
	cvta.to.global.u64 	%rd76, %rd87;
	add.s64 	%rd78, %rd76, %rd62;
	ld.global.f32 	%f69, [%rd78];
	cvta.to.global.u64 	%rd79, %rd86;
	add.s64 	%rd80, %rd79, %rd62;
	ld.global.f32 	%f70, [%rd80];
	mul.f32 	%f71, %f67, %f70;
	sub.f32 	%f72, %f69, %f71;
	mul.f32 	%f73, %f68, %f72;
	cvta.to.global.u64 	%rd81, %rd84;
	mul.wide.s32 	%rd82, %r1114, 4;
	add.s64 	%rd83, %rd81, %rd82;
	mul.f32 	%f74, %f6, %f73;
	atom.global.add.f32 	%f75, [%rd83], %f74;
	mul.f32 	%f76, %f7, %f73;
	atom.global.add.f32 	%f77, [%rd83+4], %f76;
	mul.f32 	%f78, %f8, %f73;
	atom.global.add.f32 	%f79, [%rd83+8], %f78;
$L__BB0_243:
	ret;

}


// ===== COMPILED SASS (sm_100) =====

	.target	sm_100

	.elftype	@"ET_EXEC"


//--------------------- .note.nv.tkinfo           --------------------------
	.section	.note.nv.tkinfo,"",@"SHT_NOTE"
	.sectionflags	@"SHF_NOTE_NV_TKINFO"
	.tkinfo
        /*0018*/ 	.word	0x00000002
        /*0030*/ 	.string	""
        /*0030*/ 	.string	"ptxas"
        /*0030*/ 	.string	"Cuda compilation tools, release 13.0, V13.0.88"
        /*0030*/ 	.string	"Build cuda_13.0.r13.0/compiler.36424714_0"
        /*0030*/ 	.string	"-arch sm_100 -m 64 "



//--------------------- .note.nv.cuinfo           --------------------------
	.section	.note.nv.cuinfo,"",@"SHT_NOTE"
	.sectionflags	@"SHF_NOTE_NV_CUINFO"
        /*0018*/ 	.short	0x0002
        /*001a*/ 	.short	0x0064
        /*001c*/ 	.short	0x0082
	.zero		2


//--------------------- .nv.info                  --------------------------
	.section	.nv.info,"",@"SHT_CUDA_INFO"
	.align	4


	//----- nvinfo : EIATTR_REGCOUNT
	.align		4
        /*0000*/ 	.byte	0x04, 0x2f
        /*0002*/ 	.short	(.L_10 - .L_9)
	.align		4
.L_9:
        /*0004*/ 	.word	index@(_Z10ispa_forcePfS_S_S_S_S_S_S_S_Piii)
        /*0008*/ 	.word	0x00000020


	//----- nvinfo : EIATTR_FRAME_SIZE
	.align		4
.L_10:
        /*000c*/ 	.byte	0x04, 0x11
        /*000e*/ 	.short	(.L_12 - .L_11)
	.align		4
.L_11:
        /*0010*/ 	.word	index@($__internal_1_$__cuda_sm20_sqrt_rn_f32_slowpath)
        /*0014*/ 	.word	0x00000030


	//----- nvinfo : EIATTR_FRAME_SIZE
	.align		4
.L_12:
        /*0018*/ 	.byte	0x04, 0x11
        /*001a*/ 	.short	(.L_14 - .L_13)
	.align		4
.L_13:
        /*001c*/ 	.word	index@($__internal_0_$__cuda_sm20_rcp_rn_f32_slowpath)
        /*0020*/ 	.word	0x00000030


	//----- nvinfo : EIATTR_FRAME_SIZE
	.align		4
.L_14:
        /*0024*/ 	.byte	0x04, 0x11
        /*0026*/ 	.short	(.L_16 - .L_15)
	.align		4
.L_15:
        /*0028*/ 	.word	index@(_Z10ispa_forcePfS_S_S_S_S_S_S_S_Piii)
        /*002c*/ 	.word	0x00000030


	//----- nvinfo : EIATTR_MIN_STACK_SIZE
	.align		4
.L_16:
        /*0030*/ 	.byte	0x04, 0x12
        /*0032*/ 	.short	(.L_18 - .L_17)
	.align		4
.L_17:
        /*0034*/ 	.word	index@(_Z10ispa_forcePfS_S_S_S_S_S_S_S_Piii)
        /*0038*/ 	.word	0x00000030
.L_18:


//--------------------- .nv.compat                --------------------------
	.section	.nv.compat,"",@"SHT_CUDA_COMPAT_INFO"
	.align	4
        /*0000*/ 	.byte	0x02, 0x09, 0x00, 0x00, 0x02, 0x02, 0x01, 0x00, 0x02, 0x05, 0x05, 0x00, 0x03, 0x07, 0x01, 0x01
        /*0010*/ 	.byte	0x02, 0x03, 0x00, 0x00, 0x02, 0x06, 0x01, 0x00, 0x04, 0x0b, 0x08, 0x00, 0x01, 0x00, 0x00, 0x00
        /*0020*/ 	.byte	0x00, 0x00, 0x00, 0x00


//--------------------- .nv.info._Z10ispa_forcePfS_S_S_S_S_S_S_S_Piii --------------------------
	.section	.nv.info._Z10ispa_forcePfS_S_S_S_S_S_S_S_Piii,"",@"SHT_CUDA_INFO"
	.sectionflags	@""
	.align	4


	//----- nvinfo : EIATTR_CUDA_API_VERSION
	.align		4
        /*0000*/ 	.byte	0x04, 0x37
        /*0002*/ 	.short	(.L_20 - .L_19)
.L_19:
        /*0004*/ 	.word	0x00000082


	//----- nvinfo : EIATTR_KPARAM_INFO
	.align		4
.L_20:
        /*0008*/ 	.byte	0x04, 0x17
        /*000a*/ 	.short	(.L_22 - .L_21)
.L_21:
        /*000c*/ 	.word	0x00000000
        /*0010*/ 	.short	0x000b
        /*0012*/ 	.short	0x0054
        /*0014*/ 	.byte	0x00, 0xf0, 0x11, 0x00


	//----- nvinfo : EIATTR_KPARAM_INFO
	.align		4
.L_22:
        /*0018*/ 	.byte	0x04, 0x17
        /*001a*/ 	.short	(.L_24 - .L_23)
.L_23:
        /*001c*/ 	.word	0x00000000
        /*0020*/ 	.short	0x000a
        /*0022*/ 	.short	0x0050
        /*0024*/ 	.byte	0x00, 0xf0, 0x11, 0x00


	//----- nvinfo : EIATTR_KPARAM_INFO
	.align		4
.L_24:
        /*0028*/ 	.byte	0x04, 0x17
        /*002a*/ 	.short	(.L_26 - .L_25)
.L_25:
        /*002c*/ 	.word	0x00000000
        /*0030*/ 	.short	0x0009
        /*0032*/ 	.short	0x0048
        /*0034*/ 	.byte	0x00, 0xf5, 0x21, 0x00


	//----- nvinfo : EIATTR_KPARAM_INFO
	.align		4
.L_26:
        /*0038*/ 	.byte	0x04, 0x17
        /*003a*/ 	.short	(.L_28 - .L_27)
.L_27:
        /*003c*/ 	.word	0x00000000
        /*0040*/ 	.short	0x0008
        /*0042*/ 	.short	0x0040
        /*0044*/ 	.byte	0x00, 0xf5, 0x21, 0x00


	//----- nvinfo : EIATTR_KPARAM_INFO
	.align		4
.L_28:
        /*0048*/ 	.byte	0x04, 0x17
        /*004a*/ 	.short	(.L_30 - .L_29)
.L_29:
        /*004c*/ 	.word	0x00000000
        /*0050*/ 	.short	0x0007
        /*0052*/ 	.short	0x0038
        /*0054*/ 	.byte	0x00, 0xf5, 0x21, 0x00


	//----- nvinfo : EIATTR_KPARAM_INFO
	.align		4
.L_30:
        /*0058*/ 	.byte	0x04, 0x17
        /*005a*/ 	.short	(.L_32 - .L_31)
.L_31:
        /*005c*/ 	.word	0x00000000
        /*0060*/ 	.short	0x0006
        /*0062*/ 	.short	0x0030
        /*0064*/ 	.byte	0x00, 0xf5, 0x21, 0x00


	//----- nvinfo : EIATTR_KPARAM_INFO
	.align		4
.L_32:
        /*0068*/ 	.byte	0x04, 0x17
        /*006a*/ 	.short	(.L_34 - .L_33)
.L_33:
        /*006c*/ 	.word	0x00000000
        /*0070*/ 	.short	0x0005
        /*0072*/ 	.short	0x0028
        /*0074*/ 	.byte	0x00, 0xf5, 0x21, 0x00


	//----- nvinfo : EIATTR_KPARAM_INFO
	.align		4
.L_34:
        /*0078*/ 	.byte	0x04, 0x17
        /*007a*/ 	.short	(.L_36 - .L_35)
.L_35:
        /*007c*/ 	.word	0x00000000
        /*0080*/ 	.short	0x0004
        /*0082*/ 	.short	0x0020
        /*0084*/ 	.byte	0x00, 0xf5, 0x21, 0x00


	//----- nvinfo : EIATTR_KPARAM_INFO
	.align		4
.L_36:
        /*0088*/ 	.byte	0x04, 0x17
        /*008a*/ 	.short	(.L_38 - .L_37)
.L_37:
        /*008c*/ 	.word	0x00000000
        /*0090*/ 	.short	0x0003
        /*0092*/ 	.short	0x0018
        /*0094*/ 	.byte	0x00, 0xf5, 0x21, 0x00


	//----- nvinfo : EIATTR_KPARAM_INFO
	.align		4
.L_38:
        /*0098*/ 	.byte	0x04, 0x17
        /*009a*/ 	.short	(.L_40 - .L_39)
.L_39:
        /*009c*/ 	.word	0x00000000
        /*00a0*/ 	.short	0x0002
        /*00a2*/ 	.short	0x0010
        /*00a4*/ 	.byte	0x00, 0xf5, 0x21, 0x00


	//----- nvinfo : EIATTR_KPARAM_INFO
	.align		4
.L_40:
        /*00a8*/ 	.byte	0x04, 0x17
        /*00aa*/ 	.short	(.L_42 - .L_41)
.L_41:
        /*00ac*/ 	.word	0x00000000
        /*00b0*/ 	.short	0x0001
        /*00b2*/ 	.short	0x0008
        /*00b4*/ 	.byte	0x00, 0xf5, 0x21, 0x00


	//----- nvinfo : EIATTR_KPARAM_INFO
	.align		4
.L_42:
        /*00b8*/ 	.byte	0x04, 0x17
        /*00ba*/ 	.short	(.L_44 - .L_43)
.L_43:
        /*00bc*/ 	.word	0x00000000
        /*00c0*/ 	.short	0x0000
        /*00c2*/ 	.short	0x0000
        /*00c4*/ 	.byte	0x00, 0xf5, 0x21, 0x00


	//----- nvinfo : EIATTR_SPARSE_MMA_MASK
	.align		4
.L_44:
        /*00c8*/ 	.byte	0x03, 0x50
        /*00ca*/ 	.short	0x0000


	//----- nvinfo : EIATTR_MAXREG_COUNT
	.align		4
        /*00cc*/ 	.byte	0x03, 0x1b
        /*00ce*/ 	.short	0x00ff


	//----- nvinfo : EIATTR_MERCURY_ISA_VERSION
	.align		4
        /*00d0*/ 	.byte	0x03, 0x5f
        /*00d2*/ 	.short	0x0101


	//----- nvinfo : EIATTR_VRC_CTA_INIT_COUNT
	.align		4
        /*00d4*/ 	.byte	0x02, 0x4a
	.zero		1
	.zero		1


	//----- nvinfo : EIATTR_EXIT_INSTR_OFFSETS
	.align		4
        /*00d8*/ 	.byte	0x04, 0x1c
        /*00da*/ 	.short	(.L_46 - .L_45)


	//   ....[0]....
.L_45:
        /*00dc*/ 	.word	0x00000090


	//   ....[1]....
        /*00e0*/ 	.word	0x000056f0


	//   ....[2]....
        /*00e4*/ 	.word	0x00005b10


	//----- nvinfo : EIATTR_CRS_STACK_SIZE
	.align		4
.L_46:
        /*00e8*/ 	.byte	0x04, 0x1e
        /*00ea*/ 	.short	(.L_48 - .L_47)
.L_47:
        /*00ec*/ 	.word	0x00000000


	//----- nvinfo : EIATTR_CBANK_PARAM_SIZE
	.align		4
.L_48:
        /*00f0*/ 	.byte	0x03, 0x19
        /*00f2*/ 	.short	0x0058


	//----- nvinfo : EIATTR_PARAM_CBANK
	.align		4
        /*00f4*/ 	.byte	0x04, 0x0a
        /*00f6*/ 	.short	(.L_50 - .L_49)
	.align		4
.L_49:
        /*00f8*/ 	.word	index@(.nv.constant0._Z10ispa_forcePfS_S_S_S_S_S_S_S_Piii)
        /*00fc*/ 	.short	0x0380
        /*00fe*/ 	.short	0x0058


	//----- nvinfo : EIATTR_SW_WAR
	.align		4
.L_50:
        /*0100*/ 	.byte	0x04, 0x36
        /*0102*/ 	.short	(.L_52 - .L_51)
.L_51:
        /*0104*/ 	.word	0x00000008
.L_52:


//--------------------- .nv.callgraph             --------------------------
	.section	.nv.callgraph,"",@"SHT_CUDA_CALLGRAPH"
	.align	4
	.sectionentsize	8
	.align		4
        /*0000*/ 	.word	0x00000000
	.align		4
        /*0004*/ 	.word	0xffffffff
	.align		4
        /*0008*/ 	.word	0x00000000
	.align		4
        /*000c*/ 	.word	0xfffffffe
	.align		4
        /*0010*/ 	.word	0x00000000
	.align		4
        /*0014*/ 	.word	0xfffffffd
	.align		4
        /*0018*/ 	.word	0x00000000
	.align		4
        /*001c*/ 	.word	0xfffffffc


//--------------------- .nv.constant4             --------------------------
	.section	.nv.constant4,"a",@progbits
	.align	8
	.align		8
.nv.constant4:
        /*0000*/ 	.dword	precalc_xorwow_matrix
	.align		8
        /*0008*/ 	.dword	precalc_xorwow_offset_matrix
	.align		8
        /*0010*/ 	.dword	mrg32k3aM1
	.align		8
        /*0018*/ 	.dword	mrg32k3aM2
	.align		8
        /*0020*/ 	.dword	mrg32k3aM1SubSeq
	.align		8
        /*0028*/ 	.dword	mrg32k3aM2SubSeq
	.align		8
        /*0030*/ 	.dword	mrg32k3aM1Seq
	.align		8
        /*0038*/ 	.dword	mrg32k3aM2Seq


//--------------------- .nv.constant3             --------------------------
	.section	.nv.constant3,"a",@progbits
	.align	8
.nv.constant3:
	.type		__cr_lgamma_table,@object
	.size		__cr_lgamma_table,(.L_8 - __cr_lgamma_table)
__cr_lgamma_table:
        /*0000*/ 	.byte	0x00, 0x00, 0x00, 0x00, 0x00, 0x00, 0x00, 0x00, 0x00, 0x00, 0x00, 0x00, 0x00, 0x00, 0x00, 0x00
        /*0010*/ 	.byte	0xef, 0x39, 0xfa, 0xfe, 0x42, 0x2e, 0xe6, 0x3f, 0x02, 0x20, 0x2a, 0xfa, 0x0b, 0xab, 0xfc, 0x3f
        /*0020*/ 	.byte	0xf9, 0x2c, 0x92, 0x7c, 0xa7, 0x6c, 0x09, 0x40, 0xc9, 0x79, 0x44, 0x3c, 0x64, 0x26, 0x13, 0x40
        /*0030*/ 	.byte	0xca, 0x01, 0xcf, 0x3a, 0x27, 0x51, 0x1a, 0x40, 0x30, 0xcc, 0x2d, 0xf3, 0xe1, 0x0c, 0x21, 0x40
        /*0040*/ 	.byte	0x0d, 0xb7, 0xfc, 0x82, 0x8e, 0x35, 0x25, 0x40
.L_8:


//--------------------- .text._Z10ispa_forcePfS_S_S_S_S_S_S_S_Piii --------------------------
	.section	.text._Z10ispa_forcePfS_S_S_S_S_S_S_S_Piii,"ax",@progbits
	.align	128
        .global         _Z10ispa_forcePfS_S_S_S_S_S_S_S_Piii
        .type           _Z10ispa_forcePfS_S_S_S_S_S_S_S_Piii,@function
        .size           _Z10ispa_forcePfS_S_S_S_S_S_S_S_Piii,(.L_x_44 - _Z10ispa_forcePfS_S_S_S_S_S_S_S_Piii)
        .other          _Z10ispa_forcePfS_S_S_S_S_S_S_S_Piii,@"STO_CUDA_ENTRY STV_DEFAULT"
_Z10ispa_forcePfS_S_S_S_S_S_S_S_Piii:
.text._Z10ispa_forcePfS_S_S_S_S_S_S_S_Piii:
[----:B------:R-:W0:Y:S01]  /*0000*/  LDC R1, c[0x0][0x37c] ;  /* 0x0000df00ff017b82 */ /* 0x000e220000000800 */
[----:B------:R-:W1:Y:S07]  /*0010*/  S2R R5, SR_TID.X ;  /* 0x0000000000057919 */ /* 0x000e6e0000002100 */
[----:B------:R-:W1:Y:S01]  /*0020*/  S2UR UR5, SR_CTAID.X ;  /* 0x00000000000579c3 */ /* 0x000e620000002500 */
[----:B------:R-:W2:Y:S01]  /*0030*/  LDCU.64 UR6, c[0x0][0x3d0] ;  /* 0x00007a00ff0677ac */ /* 0x000ea20008000a00 */
[----:B0-----:R-:W-:-:S06]  /*0040*/  VIADD R1, R1, 0xffffffd0 ;  /* 0xffffffd001017836 */ /* 0x001fcc0000000000 */
[----:B------:R-:W1:Y:S01]  /*0050*/  LDC R0, c[0x0][0x360] ;  /* 0x0000d800ff007b82 */ /* 0x000e620000000800 */
[----:B--2---:R-:W-:Y:S01]  /*0060*/  UIMAD UR4, UR7, UR6, URZ ;  /* 0x00000006070472a4 */ /* 0x004fe2000f8e02ff */
[----:B-1----:R-:W-:-:S05]  /*0070*/  IMAD R5, R0, UR5, R5 ;  /* 0x0000000500057c24 */ /* 0x002fca000f8e0205 */
[----:B------:R-:W-:-:S13]  /*0080*/  ISETP.GE.U32.AND P0, PT, R5, UR4, PT ;  /* 0x0000000405007c0c */ /* 0x000fda000bf06070 */
[----:B------:R-:W-:Y:S05]  /*0090*/  @P0 EXIT ;  /* 0x000000000000094d */ /* 0x000fea0003800000 */
[----:B------:R-:W0:Y:S01]  /*00a0*/  I2F.U32.RP R0, UR6 ;  /* 0x0000000600007d06 */ /* 0x000e220008209000 */
[----:B------:R-:W-:Y:S01]  /*00b0*/  ISETP.NE.U32.AND P1, PT, RZ, UR6, PT ;  /* 0x00000006ff007c0c */ /* 0x000fe2000bf25070 */
[----:B------:R-:W1:Y:S06]  /*00c0*/  LDCU.64 UR8, c[0x0][0x358] ;  /* 0x00006b00ff0877ac */ /* 0x000e6c0008000a00 */
[----:B0-----:R-:W0:Y:S02]  /*00d0*/  MUFU.RCP R0, R0 ;  /* 0x0000000000007308 */ /* 0x001e240000001000 */
[----:B0-----:R-:W-:-:S06]  /*00e0*/  VIADD R2, R0, 0xffffffe ;  /* 0x0ffffffe00027836 */ /* 0x001fcc0000000000 */
[----:B------:R0:W2:Y:S02]  /*00f0*/  F2I.FTZ.U32.TRUNC.NTZ R3, R2 ;  /* 0x0000000200037305 */ /* 0x0000a4000021f000 */
[----:B0-----:R-:W-:Y:S02]  /*0100*/  IMAD.MOV.U32 R2, RZ, RZ, RZ ;  /* 0x000000ffff027224 */ /* 0x001fe400078e00ff */
[----:B--2---:R-:W-:-:S04]  /*0110*/  IMAD.MOV R7, RZ, RZ, -R3 ;  /* 0x000000ffff077224 */ /* 0x004fc800078e0a03 */
[----:B------:R-:W-:-:S04]  /*0120*/  IMAD R7, R7, UR6, RZ ;  /* 0x0000000607077c24 */ /* 0x000fc8000f8e02ff */
[----:B------:R-:W-:Y:S02]  /*0130*/  IMAD.HI.U32 R4, R3, R7, R2 ;  /* 0x0000000703047227 */ /* 0x000fe400078e0002 */
[----:B------:R-:W0:Y:S04]  /*0140*/  LDC.64 R6, c[0x0][0x3c8] ;  /* 0x0000f200ff067b82 */ /* 0x000e280000000a00 */
[----:B------:R-:W-:-:S04]  /*0150*/  IMAD.HI.U32 R4, R4, R5, RZ ;  /* 0x0000000504047227 */ /* 0x000fc800078e00ff */
[----:B------:R-:W-:-:S04]  /*0160*/  IMAD.MOV R4, RZ, RZ, -R4 ;  /* 0x000000ffff047224 */ /* 0x000fc800078e0a04 */
[----:B------:R-:W-:-:S05]  /*0170*/  IMAD R3, R4, UR6, R5 ;  /* 0x0000000604037c24 */ /* 0x000fca000f8e0205 */
[----:B------:R-:W-:Y:S01]  /*0180*/  ISETP.GE.U32.AND P0, PT, R3, UR6, PT ;  /* 0x0000000603007c0c */ /* 0x000fe2000bf06070 */
[----:B------:R-:W-:Y:S02]  /*0190*/  IMAD.MOV.U32 R10, RZ, RZ, 0x2abc4dd5 ;  /* 0x2abc4dd5ff0a7424 */ /* 0x000fe400078e00ff */
[----:B------:R-:W-:Y:S02]  /*01a0*/  IMAD.MOV.U32 R11, RZ, RZ, 0x58213ed2 ;  /* 0x58213ed2ff0b7424 */ /* 0x000fe400078e00ff */
[----:B------:R-:W-:Y:S02]  /*01b0*/  IMAD.MOV.U32 R12, RZ, RZ, 0x455f2458 ;  /* 0x455f2458ff0c7424 */ /* 0x000fe400078e00ff */
[----:B------:R-:W-:-:S06]  /*01c0*/  IMAD.MOV.U32 R13, RZ, RZ, -0x75bd8fc ;  /* 0xf8a42704ff0d7424 */ /* 0x000fcc00078e00ff */
[----:B------:R-:W-:Y:S02]  /*01d0*/  @P0 VIADD R3, R3, -UR6 ;  /* 0x8000000603030c36 */ /* 0x000fe40008000000 */
[----:B------:R-:W-:Y:S02]  /*01e0*/  IMAD.MOV.U32 R14, RZ, RZ, -0x23270784 ;  /* 0xdcd8f87cff0e7424 */ /* 0x000fe400078e00ff */
[----:B------:R-:W-:Y:S01]  /*01f0*/  IMAD.MOV.U32 R15, RZ, RZ, 0x511db0d6 ;  /* 0x511db0d6ff0f7424 */ /* 0x000fe200078e00ff */
[----:B------:R-:W-:Y:S01]  /*0200*/  ISETP.GE.U32.AND P0, PT, R3, UR6, PT ;  /* 0x0000000603007c0c */ /* 0x000fe2000bf06070 */
[----:B------:R2:W-:Y:S04]  /*0210*/  STL.64 [R1], R10 ;  /* 0x0000000a01007387 */ /* 0x0005e80000100a00 */
[----:B------:R2:W-:Y:S04]  /*0220*/  STL.64 [R1+0x8], R12 ;  /* 0x0000080c01007387 */ /* 0x0005e80000100a00 */
[----:B------:R2:W-:Y:S01]  /*0230*/  STL.64 [R1+0x10], R14 ;  /* 0x0000100e01007387 */ /* 0x0005e20000100a00 */
[----:B------:R-:W-:-:S03]  /*0240*/  UISETP.NE.AND UP0, UPT, UR5, URZ, UPT ;  /* 0x000000ff0500728c */ /* 0x000fc6000bf05270 */
[----:B------:R-:W-:Y:S01]  /*0250*/  @P0 VIADD R3, R3, -UR6 ;  /* 0x8000000603030c36 */ /* 0x000fe20008000000 */
[----:B------:R-:W-:-:S05]  /*0260*/  @!P1 LOP3.LUT R3, RZ, UR6, RZ, 0x33, !PT ;  /* 0x00000006ff039c12 */ /* 0x000fca000f8e33ff */
[----:B0-----:R-:W-:-:S04]  /*0270*/  IMAD.WIDE R6, R3, 0x4, R6 ;  /* 0x0000000403067825 */ /* 0x001fc800078e0206 */
[----:B------:R-:W-:Y:S01]  /*0280*/  IMAD.MOV.U32 R2, RZ, RZ, R1 ;  /* 0x000000ffff027224 */ /* 0x000fe200078e0001 */
[----:B-1----:R0:W5:Y:S01]  /*0290*/  LDG.E R4, desc[UR8][R6.64] ;  /* 0x0000000806047981 */ /* 0x002162000c1e1900 */
[----:B------:R-:W-:Y:S02]  /*02a0*/  IMAD.MOV.U32 R0, RZ, RZ, 0x58213ed2 ;  /* 0x58213ed2ff007424 */ /* 0x000fe400078e00ff */
[----:B------:R-:W-:Y:S02]  /*02b0*/  IMAD.MOV.U32 R9, RZ, RZ, -0x75bd8fc ;  /* 0xf8a42704ff097424 */ /* 0x000fe400078e00ff */
[----:B------:R-:W-:Y:S02]  /*02c0*/  IMAD.MOV.U32 R8, RZ, RZ, 0x455f2458 ;  /* 0x455f2458ff087424 */ /* 0x000fe400078e00ff */
[----:B0-----:R-:W-:Y:S02]  /*02d0*/  IMAD.MOV.U32 R7, RZ, RZ, 0x511db0d6 ;  /* 0x511db0d6ff077424 */ /* 0x001fe400078e00ff */
[----:B------:R-:W-:Y:S01]  /*02e0*/  IMAD.MOV.U32 R6, RZ, RZ, -0x23270784 ;  /* 0xdcd8f87cff067424 */ /* 0x000fe200078e00ff */
[----:B--2---:R-:W-:Y:S06]  /*02f0*/  BRA.U !UP0, `(.L_x_0) ;  /* 0x0000002508547547 */ /* 0x004fec000b800000 */
[----:B------:R-:W-:Y:S01]  /*0300*/  IMAD.MOV.U32 R14, RZ, RZ, RZ ;  /* 0x000000ffff0e7224 */ /* 0x000fe200078e00ff */
[----:B------:R-:W-:Y:S01]  /*0310*/  UMOV UR7, UR5 ;  /* 0x0000000500077c82 */ /* 0x000fe20008000000 */
[----:B------:R-:W-:Y:S01]  /*0320*/  IMAD.MOV.U32 R0, RZ, RZ, 0x58213ed2 ;  /* 0x58213ed2ff007424 */ /* 0x000fe200078e00ff */
[----:B------:R-:W-:Y:S01]  /*0330*/  UMOV UR4, URZ ;  /* 0x000000ff00047c82 */ /* 0x000fe20008000000 */
[----:B------:R-:W-:Y:S02]  /*0340*/  IMAD.MOV.U32 R8, RZ, RZ, 0x455f2458 ;  /* 0x455f2458ff087424 */ /* 0x000fe400078e00ff */
[----:B------:R-:W-:Y:S02]  /*0350*/  IMAD.MOV.U32 R9, RZ, RZ, -0x75bd8fc ;  /* 0xf8a42704ff097424 */ /* 0x000fe400078e00ff */
[----:B------:R-:W-:Y:S02]  /*0360*/  IMAD.MOV.U32 R6, RZ, RZ, -0x23270784 ;  /* 0xdcd8f87cff067424 */ /* 0x000fe400078e00ff */
[----:B------:R-:W-:-:S07]  /*0370*/  IMAD.MOV.U32 R7, RZ, RZ, 0x511db0d6 ;  /* 0x511db0d6ff077424 */ /* 0x000fce00078e00ff */
.L_x_8:
[----:B------:R-:W-:-:S04]  /*0380*/  ULOP3.LUT UR10, UR7, 0x3, URZ, 0xc0, !UPT ;  /* 0x00000003070a7892 */ /* 0x000fc8000f8ec0ff */
[----:B------:R-:W-:-:S04]  /*0390*/  UISETP.NE.U32.AND UP0, UPT, UR10, URZ, UPT ;  /* 0x000000ff0a00728c */ /* 0x000fc8000bf05070 */
[----:B------:R-:W-:-:S09]  /*03a0*/  UISETP.NE.AND.EX UP0, UPT, URZ, URZ, UPT, UP0 ;  /* 0x000000ffff00728c */ /* 0x000fd2000bf05300 */
[----:B012---:R-:W-:Y:S05]  /*03b0*/  BRA.U !UP0, `(.L_x_1) ;  /* 0x0000002508047547 */ /* 0x007fea000b800000 */
[----:B------:R-:W0:Y:S01]  /*03c0*/  LDC.64 R10, c[0x4][RZ] ;  /* 0x01000000ff0a7b82 */ /* 0x000e220000000a00 */
[----:B------:R-:W-:Y:S01]  /*03d0*/  IMAD.MOV.U32 R0, RZ, RZ, RZ ;  /* 0x000000ffff007224 */ /* 0x000fe200078e00ff */
[----:B------:R-:W-:Y:S01]  /*03e0*/  CS2R R6, SRZ ;  /* 0x0000000000067805 */ /* 0x000fe2000001ff00 */
[----:B------:R-:W-:Y:S01]  /*03f0*/  IMAD.MOV.U32 R15, RZ, RZ, RZ ;  /* 0x000000ffff0f7224 */ /* 0x000fe200078e00ff */
[----:B------:R-:W-:Y:S01]  /*0400*/  CS2R R8, SRZ ;  /* 0x0000000000087805 */ /* 0x000fe2000001ff00 */
[----:B0-----:R-:W-:-:S07]  /*0410*/  IMAD.WIDE.U32 R10, R14, 0xc80, R10 ;  /* 0x00000c800e0a7825 */ /* 0x001fce00078e000a */
.L_x_3:
[----:B------:R-:W-:-:S06]  /*0420*/  IMAD R16, R15, 0x4, R2 ;  /* 0x000000040f107824 */ /* 0x000fcc00078e0202 */
[----:B-----5:R-:W5:Y:S01]  /*0430*/  LDL R16, [R16+0x4] ;  /* 0x0000040010107983 */ /* 0x020f620000100800 */
[----:B------:R-:W-:Y:S02]  /*0440*/  IMAD.SHL.U32 R17, R15, 0x20, RZ ;  /* 0x000000200f117824 */ /* 0x000fe400078e00ff */
[----:B------:R-:W-:-:S07]  /*0450*/  IMAD.MOV.U32 R18, RZ, RZ, RZ ;  /* 0x000000ffff127224 */ /* 0x000fce00078e00ff */
.L_x_2:
[----:B-----5:R-:W-:Y:S01]  /*0460*/  SHF.R.U32.HI R23, RZ, R18, R16 ;  /* 0x00000012ff177219 */ /* 0x020fe20000011610 */
[----:B------:R-:W-:-:S03]  /*0470*/  IMAD.IADD R12, R17, 0x1, R18 ;  /* 0x00000001110c7824 */ /* 0x000fc600078e0212 */
[----:B------:R-:W-:-:S04]  /*0480*/  LOP3.LUT R13, R23, 0x1, RZ, 0xc0, !PT ;  /* 0x00000001170d7812 */ /* 0x000fc800078ec0ff */
[----:B------:R-:W-:Y:S01]  /*0490*/  ISETP.NE.U32.AND P0, PT, R13, 0x1, PT ;  /* 0x000000010d00780c */ /* 0x000fe20003f05070 */
[----:B------:R-:W-:-:S03]  /*04a0*/  IMAD R13, R12, 0x5, RZ ;  /* 0x000000050c0d7824 */ /* 0x000fc600078e02ff */
[----:B------:R-:W-:Y:S01]  /*04b0*/  R2P PR, R23, 0x7e ;  /* 0x0000007e17007804 */ /* 0x000fe20000000000 */
[----:B------:R-:W-:-:S08]  /*04c0*/  IMAD.WIDE.U32 R12, R13, 0x4, R10 ;  /* 0x000000040d0c7825 */ /* 0x000fd000078e000a */
[----:B------:R-:W2:Y:S04]  /*04d0*/  @!P0 LDG.E R19, desc[UR8][R12.64] ;  /* 0x000000080c138981 */ /* 0x000ea8000c1e1900 */
[----:B------:R-:W3:Y:S04]  /*04e0*/  @!P0 LDG.E R20, desc[UR8][R12.64+0x10] ;  /* 0x000010080c148981 */ /* 0x000ee8000c1e1900 */
[----:B------:R-:W4:Y:S04]  /*04f0*/  @P1 LDG.E R21, desc[UR8][R12.64+0x14] ;  /* 0x000014080c151981 */ /* 0x000f28000c1e1900 */
[----:B------:R-:W4:Y:S04]  /*0500*/  @P2 LDG.E R25, desc[UR8][R12.64+0x28] ;  /* 0x000028080c192981 */ /* 0x000f28000c1e1900 */
[----:B------:R-:W4:Y:S04]  /*0510*/  @P1 LDG.E R22, desc[UR8][R12.64+0x24] ;  /* 0x000024080c161981 */ /* 0x000f28000c1e1900 */
[----:B------:R-:W4:Y:S04]  /*0520*/  @P2 LDG.E R24, desc[UR8][R12.64+0x38] ;  /* 0x000038080c182981 */ /* 0x000f28000c1e1900 */
[----:B------:R-:W4:Y:S04]  /*0530*/  @P3 LDG.E R27, desc[UR8][R12.64+0x3c] ;  /* 0x00003c080c1b3981 */ /* 0x000f28000c1e1900 */
[----:B------:R-:W4:Y:S01]  /*0540*/  @P4 LDG.E R29, desc[UR8][R12.64+0x50] ;  /* 0x000050080c1d4981 */ /* 0x000f22000c1e1900 */
[----:B--2---:R-:W-:-:S03]  /*0550*/  @!P0 LOP3.LUT R0, R0, R19, RZ, 0x3c, !PT ;  /* 0x0000001300008212 */ /* 0x004fc600078e3cff */
[----:B------:R-:W2:Y:S01]  /*0560*/  @!P0 LDG.E R19, desc[UR8][R12.64+0x4] ;  /* 0x000004080c138981 */ /* 0x000ea2000c1e1900 */
[----:B---3--:R-:W-:-:S03]  /*0570*/  @!P0 LOP3.LUT R7, R7, R20, RZ, 0x3c, !PT ;  /* 0x0000001407078212 */ /* 0x008fc600078e3cff */
[----:B------:R-:W3:Y:S01]  /*0580*/  @!P0 LDG.E R20, desc[UR8][R12.64+0x8] ;  /* 0x000008080c148981 */ /* 0x000ee2000c1e1900 */
[----:B----4-:R-:W-:-:S03]  /*0590*/  @P1 LOP3.LUT R0, R0, R21, RZ, 0x3c, !PT ;  /* 0x0000001500001212 */ /* 0x010fc600078e3cff */
[----:B------:R-:W4:Y:S01]  /*05a0*/  @!P0 LDG.E R21, desc[UR8][R12.64+0xc] ;  /* 0x00000c080c158981 */ /* 0x000f22000c1e1900 */
[----:B------:R-:W-:-:S03]  /*05b0*/  @P2 LOP3.LUT R0, R0, R25, RZ, 0x3c, !PT ;  /* 0x0000001900002212 */ /* 0x000fc600078e3cff */
[----:B------:R-:W4:Y:S01]  /*05c0*/  @P1 LDG.E R25, desc[UR8][R12.64+0x18] ;  /* 0x000018080c191981 */ /* 0x000f22000c1e1900 */
[----:B------:R-:W-:-:S03]  /*05d0*/  @P1 LOP3.LUT R7, R7, R22, RZ, 0x3c, !PT ;  /* 0x0000001607071212 */ /* 0x000fc600078e3cff */
[----:B------:R-:W4:Y:S01]  /*05e0*/  @P2 LDG.E R22, desc[UR8][R12.64+0x30] ;  /* 0x000030080c162981 */ /* 0x000f22000c1e1900 */
[----:B--2---:R-:W-:-:S03]  /*05f0*/  @!P0 LOP3.LUT R8, R8, R19, RZ, 0x3c, !PT ;  /* 0x0000001308088212 */ /* 0x004fc600078e3cff */
[----:B------:R-:W2:Y:S01]  /*0600*/  @P1 LDG.E R19, desc[UR8][R12.64+0x20] ;  /* 0x000020080c131981 */ /* 0x000ea2000c1e1900 */
[----:B---3--:R-:W-:-:S03]  /*0610*/  @!P0 LOP3.LUT R9, R9, R20, RZ, 0x3c, !PT ;  /* 0x0000001409098212 */ /* 0x008fc600078e3cff */
[----:B------:R-:W3:Y:S01]  /*0620*/  @P1 LDG.E R20, desc[UR8][R12.64+0x1c] ;  /* 0x00001c080c141981 */ /* 0x000ee2000c1e1900 */
[----:B----4-:R-:W-:-:S03]  /*0630*/  @!P0 LOP3.LUT R6, R6, R21, RZ, 0x3c, !PT ;  /* 0x0000001506068212 */ /* 0x010fc600078e3cff */
[----:B------:R-:W4:Y:S01]  /*0640*/  @P2 LDG.E R21, desc[UR8][R12.64+0x2c] ;  /* 0x00002c080c152981 */ /* 0x000f22000c1e1900 */
[----:B------:R-:W-:-:S03]  /*0650*/  @P1 LOP3.LUT R8, R8, R25, RZ, 0x3c, !PT ;  /* 0x0000001908081212 */ /* 0x000fc600078e3cff */
[----:B------:R-:W4:Y:S01]  /*0660*/  @P2 LDG.E R25, desc[UR8][R12.64+0x34] ;  /* 0x000034080c192981 */ /* 0x000f22000c1e1900 */
[----:B------:R-:W-:-:S03]  /*0670*/  @P2 LOP3.LUT R7, R7, R24, RZ, 0x3c, !PT ;  /* 0x0000001807072212 */ /* 0x000fc600078e3cff */
[----:B------:R-:W4:Y:S01]  /*0680*/  @P3 LDG.E R24, desc[UR8][R12.64+0x4c] ;  /* 0x00004c080c183981 */ /* 0x000f22000c1e1900 */
[----:B------:R-:W-:-:S03]  /*0690*/  @P3 LOP3.LUT R0, R0, R27, RZ, 0x3c, !PT ;  /* 0x0000001b00003212 */ /* 0x000fc600078e3cff */
[----:B------:R-:W4:Y:S01]  /*06a0*/  @P5 LDG.E R27, desc[UR8][R12.64+0x64] ;  /* 0x000064080c1b5981 */ /* 0x000f22000c1e1900 */
[----:B--2---:R-:W-:-:S03]  /*06b0*/  @P1 LOP3.LUT R6, R6, R19, RZ, 0x3c, !PT ;  /* 0x0000001306061212 */ /* 0x004fc600078e3cff */
[----:B------:R-:W2:Y:S01]  /*06c0*/  @P3 LDG.E R19, desc[UR8][R12.64+0x40] ;  /* 0x000040080c133981 */ /* 0x000ea2000c1e1900 */
[----:B---3--:R-:W-:-:S03]  /*06d0*/  @P1 LOP3.LUT R9, R9, R20, RZ, 0x3c, !PT ;  /* 0x0000001409091212 */ /* 0x008fc600078e3cff */
[----:B------:R-:W3:Y:S01]  /*06e0*/  @P3 LDG.E R20, desc[UR8][R12.64+0x44] ;  /* 0x000044080c143981 */ /* 0x000ee2000c1e1900 */
[----:B------:R-:W-:-:S03]  /*06f0*/  @P2 LOP3.LUT R9, R9, R22, RZ, 0x3c, !PT ;  /* 0x0000001609092212 */ /* 0x000fc600078e3cff */
[----:B------:R-:W3:Y:S01]  /*0700*/  @P4 LDG.E R22, desc[UR8][R12.64+0x58] ;  /* 0x000058080c164981 */ /* 0x000ee2000c1e1900 */
[----:B----4-:R-:W-:Y:S02]  /*0710*/  @P2 LOP3.LUT R8, R8, R21, RZ, 0x3c, !PT ;  /* 0x0000001508082212 */ /* 0x010fe400078e3cff */
[----:B------:R-:W-:Y:S01]  /*0720*/  @P2 LOP3.LUT R6, R6, R25, RZ, 0x3c, !PT ;  /* 0x0000001906062212 */ /* 0x000fe200078e3cff */
[----:B------:R-:W4:Y:S04]  /*0730*/  @P3 LDG.E R21, desc[UR8][R12.64+0x48] ;  /* 0x000048080c153981 */ /* 0x000f28000c1e1900 */
[----:B------:R-:W4:Y:S01]  /*0740*/  @P4 LDG.E R25, desc[UR8][R12.64+0x54] ;  /* 0x000054080c194981 */ /* 0x000f22000c1e1900 */
[----:B------:R-:W-:Y:S02]  /*0750*/  @P4 LOP3.LUT R0, R0, R29, RZ, 0x3c, !PT ;  /* 0x0000001d00004212 */ /* 0x000fe400078e3cff */
[----:B------:R-:W-:-:S02]  /*0760*/  @P3 LOP3.LUT R7, R7, R24, RZ, 0x3c, !PT ;  /* 0x0000001807073212 */ /* 0x000fc400078e3cff */
        /* <DEDUP_REMOVED lines=9> */
[----:B----4-:R-:W-:-:S03]  /*0800*/  @P3 LOP3.LUT R6, R6, R21, RZ, 0x3c, !PT ;  /* 0x0000001506063212 */ /* 0x010fc600078e3cff */
[----:B------:R-:W4:Y:S01]  /*0810*/  @P5 LDG.E R21, desc[UR8][R12.64+0x68] ;  /* 0x000068080c155981 */ /* 0x000f22000c1e1900 */
[----:B------:R-:W-:-:S03]  /*0820*/  @P4 LOP3.LUT R8, R8, R25, RZ, 0x3c, !PT ;  /* 0x0000001908084212 */ /* 0x000fc600078e3cff */
[----:B------:R-:W4:Y:S01]  /*0830*/  @P5 LDG.E R25, desc[UR8][R12.64+0x70] ;  /* 0x000070080c195981 */ /* 0x000f22000c1e1900 */
[----:B------:R-:W-:Y:S02]  /*0840*/  LOP3.LUT P0, RZ, R23, 0x80, RZ, 0xc0, !PT ;  /* 0x0000008017ff7812 */ /* 0x000fe4000780c0ff */
[----:B------:R-:W-:Y:S02]  /*0850*/  @P4 LOP3.LUT R7, R7, R24, RZ, 0x3c, !PT ;  /* 0x0000001807074212 */ /* 0x000fe400078e3cff */
[----:B------:R-:W-:Y:S02]  /*0860*/  @P6 LOP3.LUT R0, R0, R27, RZ, 0x3c, !PT ;  /* 0x0000001b00006212 */ /* 0x000fe400078e3cff */
[----:B------:R-:W4:Y:S07]  /*0870*/  @P6 LDG.E R27, desc[UR8][R12.64+0x7c] ;  /* 0x00007c080c1b6981 */ /* 0x000f2e000c1e1900 */
[----:B------:R-:W4:Y:S04]  /*0880*/  @P0 LDG.E R29, desc[UR8][R12.64+0x8c] ;  /* 0x00008c080c1d0981 */ /* 0x000f28000c1e1900 */
[----:B------:R-:W4:Y:S04]  /*0890*/  @P0 LDG.E R24, desc[UR8][R12.64+0x94] ;  /* 0x000094080c180981 */ /* 0x000f28000c1e1900 */
        /* <DEDUP_REMOVED lines=11> */
[----:B------:R-:W-:Y:S02]  /*0950*/  @P6 LOP3.LUT R8, R8, R27, RZ, 0x3c, !PT ;  /* 0x0000001b08086212 */ /* 0x000fe400078e3cff */
[----:B------:R-:W-:Y:S02]  /*0960*/  @P0 LOP3.LUT R0, R0, R29, RZ, 0x3c, !PT ;  /* 0x0000001d00000212 */ /* 0x000fe400078e3cff */
[----:B--2---:R-:W-:Y:S02]  /*0970*/  @P6 LOP3.LUT R6, R6, R19, RZ, 0x3c, !PT ;  /* 0x0000001306066212 */ /* 0x004fe400078e3cff */
[----:B---3--:R-:W-:Y:S02]  /*0980*/  @P6 LOP3.LUT R9, R9, R20, RZ, 0x3c, !PT ;  /* 0x0000001409096212 */ /* 0x008fe400078e3cff */
[----:B------:R-:W-:Y:S02]  /*0990*/  @P6 LOP3.LUT R7, R7, R22, RZ, 0x3c, !PT ;  /* 0x0000001607076212 */ /* 0x000fe400078e3cff */
[----:B------:R-:W-:-:S02]  /*09a0*/  @P0 LOP3.LUT R9, R9, R24, RZ, 0x3c, !PT ;  /* 0x0000001809090212 */ /* 0x000fc400078e3cff */
[----:B----4-:R-:W-:Y:S02]  /*09b0*/  @P0 LOP3.LUT R8, R8, R21, RZ, 0x3c, !PT ;  /* 0x0000001508080212 */ /* 0x010fe400078e3cff */
[----:B------:R-:W-:Y:S02]  /*09c0*/  @P0 LOP3.LUT R7, R7, R26, RZ, 0x3c, !PT ;  /* 0x0000001a07070212 */ /* 0x000fe400078e3cff */
[----:B------:R-:W-:Y:S02]  /*09d0*/  @P0 LOP3.LUT R6, R6, R25, RZ, 0x3c, !PT ;  /* 0x0000001906060212 */ /* 0x000fe400078e3cff */
[----:B------:R-:W-:-:S13]  /*09e0*/  R2P PR, R23.B1, 0x7f ;  /* 0x0000007f17007804 */ /* 0x000fda0000001000 */
[----:B------:R-:W2:Y:S04]  /*09f0*/  @P0 LDG.E R19, desc[UR8][R12.64+0xa0] ;  /* 0x0000a0080c130981 */ /* 0x000ea8000c1e1900 */
[----:B------:R-:W3:Y:S04]  /*0a00*/  @P1 LDG.E R25, desc[UR8][R12.64+0xb4] ;  /* 0x0000b4080c191981 */ /* 0x000ee8000c1e1900 */
[----:B------:R-:W4:Y:S04]  /*0a10*/  @P2 LDG.E R27, desc[UR8][R12.64+0xc8] ;  /* 0x0000c8080c1b2981 */ /* 0x000f28000c1e1900 */
[----:B------:R-:W4:Y:S04]  /*0a20*/  @P3 LDG.E R29, desc[UR8][R12.64+0xdc] ;  /* 0x0000dc080c1d3981 */ /* 0x000f28000c1e1900 */
[----:B------:R-:W4:Y:S04]  /*0a30*/  @P4 LDG.E R24, desc[UR8][R12.64+0xf0] ;  /* 0x0000f0080c184981 */ /* 0x000f28000c1e1900 */
[----:B------:R-:W4:Y:S04]  /*0a40*/  @P0 LDG.E R22, desc[UR8][R12.64+0xb0] ;  /* 0x0000b0080c160981 */ /* 0x000f28000c1e1900 */
[----:B------:R-:W4:Y:S04]  /*0a50*/  @P0 LDG.E R21, desc[UR8][R12.64+0xa4] ;  /* 0x0000a4080c150981 */ /* 0x000f28000c1e1900 */
[----:B------:R-:W4:Y:S04]  /*0a60*/  @P1 LDG.E R20, desc[UR8][R12.64+0xc4] ;  /* 0x0000c4080c141981 */ /* 0x000f28000c1e1900 */
[----:B------:R-:W4:Y:S01]  /*0a70*/  @P2 LDG.E R26, desc[UR8][R12.64+0xd8] ;  /* 0x0000d8080c1a2981 */ /* 0x000f22000c1e1900 */
[----:B--2---:R-:W-:-:S03]  /*0a80*/  @P0 LOP3.LUT R0, R0, R19, RZ, 0x3c, !PT ;  /* 0x0000001300000212 */ /* 0x004fc600078e3cff */
[----:B------:R-:W2:Y:S01]  /*0a90*/  @P0 LDG.E R19, desc[UR8][R12.64+0xac] ;  /* 0x0000ac080c130981 */ /* 0x000ea2000c1e1900 */
[----:B---3--:R-:W-:-:S03]  /*0aa0*/  @P1 LOP3.LUT R0, R0, R25, RZ, 0x3c, !PT ;  /* 0x0000001900001212 */ /* 0x008fc600078e3cff */
[----:B------:R-:W3:Y:S01]  /*0ab0*/  @P5 LDG.E R25, desc[UR8][R12.64+0x104] ;  /* 0x000104080c195981 */ /* 0x000ee2000c1e1900 */
[----:B----4-:R-:W-:-:S03]  /*0ac0*/  @P2 LOP3.LUT R0, R0, R27, RZ, 0x3c, !PT ;  /* 0x0000001b00002212 */ /* 0x010fc600078e3cff */
[----:B------:R-:W4:Y:S01]  /*0ad0*/  @P6 LDG.E R27, desc[UR8][R12.64+0x118] ;  /* 0x000118080c1b6981 */ /* 0x000f22000c1e1900 */
[----:B------:R-:W-:-:S04]  /*0ae0*/  @P3 LOP3.LUT R0, R0, R29, RZ, 0x3c, !PT ;  /* 0x0000001d00003212 */ /* 0x000fc800078e3cff */
[----:B------:R-:W-:Y:S02]  /*0af0*/  @P4 LOP3.LUT R0, R0, R24, RZ, 0x3c, !PT ;  /* 0x0000001800004212 */ /* 0x000fe400078e3cff */
[----:B------:R-:W4:Y:S01]  /*0b00*/  @P0 LDG.E R24, desc[UR8][R12.64+0xa8] ;  /* 0x0000a8080c180981 */ /* 0x000f22000c1e1900 */
[----:B------:R-:W-:-:S03]  /*0b10*/  @P0 LOP3.LUT R7, R7, R22, RZ, 0x3c, !PT ;  /* 0x0000001607070212 */ /* 0x000fc600078e3cff */
[----:B------:R-:W4:Y:S01]  /*0b20*/  @P3 LDG.E R22, desc[UR8][R12.64+0xec] ;  /* 0x0000ec080c163981 */ /* 0x000f22000c1e1900 */
[----:B------:R-:W-:-:S03]  /*0b30*/  @P0 LOP3.LUT R8, R8, R21, RZ, 0x3c, !PT ;  /* 0x0000001508080212 */ /* 0x000fc600078e3cff */
[----:B------:R-:W4:Y:S01]  /*0b40*/  @P1 LDG.E R21, desc[UR8][R12.64+0xb8] ;  /* 0x0000b8080c151981 */ /* 0x000f22000c1e1900 */
[----:B------:R-:W-:-:S03]  /*0b50*/  @P1 LOP3.LUT R7, R7, R20, RZ, 0x3c, !PT ;  /* 0x0000001407071212 */ /* 0x000fc600078e3cff */
[----:B------:R-:W4:Y:S01]  /*0b60*/  @P1 LDG.E R20, desc[UR8][R12.64+0xbc] ;  /* 0x0000bc080c141981 */ /* 0x000f22000c1e1900 */
[----:B------:R-:W-:Y:S02]  /*0b70*/  @P2 LOP3.LUT R7, R7, R26, RZ, 0x3c, !PT ;  /* 0x0000001a07072212 */ /* 0x000fe400078e3cff */
[----:B--2---:R-:W-:Y:S02]  /*0b80*/  @P0 LOP3.LUT R6, R6, R19, RZ, 0x3c, !PT ;  /* 0x0000001306060212 */ /* 0x004fe400078e3cff */
[----:B------:R-:W2:Y:S01]  /*0b90*/  @P1 LDG.E R19, desc[UR8][R12.64+0xc0] ;  /* 0x0000c0080c131981 */ /* 0x000ea2000c1e1900 */
[----:B---3--:R-:W-:-:S03]  /*0ba0*/  @P5 LOP3.LUT R0, R0, R25, RZ, 0x3c, !PT ;  /* 0x0000001900005212 */ /* 0x008fc600078e3cff */
[----:B------:R-:W3:Y:S01]  /*0bb0*/  @P3 LDG.E R25, desc[UR8][R12.64+0xe0] ;  /* 0x0000e0080c193981 */ /* 0x000ee2000c1e1900 */
[----:B----4-:R-:W-:Y:S02]  /*0bc0*/  @P0 LOP3.LUT R9, R9, R24, RZ, 0x3c, !PT ;  /* 0x0000001809090212 */ /* 0x010fe400078e3cff */
[----:B------:R-:W-:Y:S01]  /*0bd0*/  @P3 LOP3.LUT R7, R7, R22, RZ, 0x3c, !PT ;  /* 0x0000001607073212 */ /* 0x000fe200078e3cff */
[----:B------:R-:W4:Y:S01]  /*0be0*/  @P4 LDG.E R24, desc[UR8][R12.64+0x100] ;  /* 0x000100080c184981 */ /* 0x000f22000c1e1900 */
[----:B------:R-:W-:-:S03]  /*0bf0*/  LOP3.LUT P0, RZ, R23, 0x8000, RZ, 0xc0, !PT ;  /* 0x0000800017ff7812 */ /* 0x000fc6000780c0ff */
[----:B------:R-:W3:Y:S01]  /*0c00*/  @P2 LDG.E R22, desc[UR8][R12.64+0xd0] ;  /* 0x0000d0080c162981 */ /* 0x000ee2000c1e1900 */
[----:B------:R-:W-:Y:S02]  /*0c10*/  @P1 LOP3.LUT R8, R8, R21, RZ, 0x3c, !PT ;  /* 0x0000001508081212 */ /* 0x000fe400078e3cff */
[----:B------:R-:W-:Y:S01]  /*0c20*/  @P1 LOP3.LUT R9, R9, R20, RZ, 0x3c, !PT ;  /* 0x0000001409091212 */ /* 0x000fe200078e3cff */
[----:B------:R-:W4:Y:S04]  /*0c30*/  @P2 LDG.E R21, desc[UR8][R12.64+0xcc] ;  /* 0x0000cc080c152981 */ /* 0x000f28000c1e1900 */
[----:B------:R-:W4:Y:S04]  /*0c40*/  @P2 LDG.E R23, desc[UR8][R12.64+0xd4] ;  /* 0x0000d4080c172981 */ /* 0x000f28000c1e1900 */
[----:B------:R-:W4:Y:S01]  /*0c50*/  @P3 LDG.E R20, desc[UR8][R12.64+0xe4] ;  /* 0x0000e4080c143981 */ /* 0x000f22000c1e1900 */
[----:B------:R-:W-:-:S03]  /*0c60*/  @P6 LOP3.LUT R0, R0, R27, RZ, 0x3c, !PT ;  /* 0x0000001b00006212 */ /* 0x000fc600078e3cff */
        /* <DEDUP_REMOVED lines=8> */
[----:B------:R-:W-:-:S03]  /*0cf0*/  @P2 LOP3.LUT R6, R6, R23, RZ, 0x3c, !PT ;  /* 0x0000001706062212 */ /* 0x000fc600078e3cff */
[----:B------:R-:W4:Y:S01]  /*0d00*/  @P4 LDG.E R23, desc[UR8][R12.64+0xfc] ;  /* 0x0000fc080c174981 */ /* 0x000f22000c1e1900 */
[----:B------:R-:W-:-:S03]  /*0d10*/  @P3 LOP3.LUT R9, R9, R20, RZ, 0x3c, !PT ;  /* 0x0000001409093212 */ /* 0x000fc600078e3cff */
[----:B------:R-:W4:Y:S01]  /*0d20*/  @P5 LDG.E R20, desc[UR8][R12.64+0x10c] ;  /* 0x00010c080c145981 */ /* 0x000f22000c1e1900 */
[----:B------:R-:W-:Y:S02]  /*0d30*/  @P4 LOP3.LUT R7, R7, R24, RZ, 0x3c, !PT ;  /* 0x0000001807074212 */ /* 0x000fe400078e3cff */
[----:B------:R-:W-:Y:S01]  /*0d40*/  @P3 LOP3.LUT R8, R8, R25, RZ, 0x3c, !PT ;  /* 0x0000001908083212 */ /* 0x000fe200078e3cff */
[----:B------:R-:W4:Y:S04]  /*0d50*/  @P5 LDG.E R24, desc[UR8][R12.64+0x114] ;  /* 0x000114080c185981 */ /* 0x000f28000c1e1900 */
[----:B------:R-:W4:Y:S01]  /*0d60*/  @P5 LDG.E R25, desc[UR8][R12.64+0x108] ;  /* 0x000108080c195981 */ /* 0x000f22000c1e1900 */
[----:B------:R-:W-:-:S03]  /*0d70*/  @P0 LOP3.LUT R0, R0, R27, RZ, 0x3c, !PT ;  /* 0x0000001b00000212 */ /* 0x000fc600078e3cff */
        /* <DEDUP_REMOVED lines=11> */
[----:B------:R-:W-:-:S03]  /*0e30*/  @P5 LOP3.LUT R7, R7, R24, RZ, 0x3c, !PT ;  /* 0x0000001807075212 */ /* 0x000fc600078e3cff */
[----:B------:R-:W4:Y:S01]  /*0e40*/  @P0 LDG.E R24, desc[UR8][R12.64+0x134] ;  /* 0x000134080c180981 */ /* 0x000f22000c1e1900 */
[----:B------:R-:W-:-:S03]  /*0e50*/  @P5 LOP3.LUT R8, R8, R25, RZ, 0x3c, !PT ;  /* 0x0000001908085212 */ /* 0x000fc600078e3cff */
[----:B------:R-:W4:Y:S01]  /*0e60*/  @P0 LDG.E R25, desc[UR8][R12.64+0x130] ;  /* 0x000130080c190981 */ /* 0x000f22000c1e1900 */
[----:B------:R-:W-:-:S05]  /*0e70*/  VIADD R18, R18, 0x10 ;  /* 0x0000001012127836 */ /* 0x000fca0000000000 */
[----:B------:R-:W-:Y:S02]  /*0e80*/  ISETP.NE.AND P1, PT, R18, 0x20, PT ;  /* 0x000000201200780c */ /* 0x000fe40003f25270 */
[----:B--2---:R-:W-:Y:S02]  /*0e90*/  @P5 LOP3.LUT R6, R6, R19, RZ, 0x3c, !PT ;  /* 0x0000001306065212 */ /* 0x004fe400078e3cff */
[----:B---3--:R-:W-:Y:S02]  /*0ea0*/  @P6 LOP3.LUT R9, R9, R22, RZ, 0x3c, !PT ;  /* 0x0000001609096212 */ /* 0x008fe400078e3cff */
[----:B----4-:R-:W-:Y:S02]  /*0eb0*/  @P6 LOP3.LUT R8, R8, R21, RZ, 0x3c, !PT ;  /* 0x0000001508086212 */ /* 0x010fe400078e3cff */
[----:B------:R-:W-:Y:S02]  /*0ec0*/  @P6 LOP3.LUT R6, R6, R23, RZ, 0x3c, !PT ;  /* 0x0000001706066212 */ /* 0x000fe400078e3cff */
[----:B------:R-:W-:-:S02]  /*0ed0*/  @P6 LOP3.LUT R7, R7, R20, RZ, 0x3c, !PT ;  /* 0x0000001407076212 */ /* 0x000fc400078e3cff */
[----:B------:R-:W-:Y:S02]  /*0ee0*/  @P0 LOP3.LUT R6, R6, R27, RZ, 0x3c, !PT ;  /* 0x0000001b06060212 */ /* 0x000fe400078e3cff */
[----:B------:R-:W-:Y:S02]  /*0ef0*/  @P0 LOP3.LUT R9, R9, R24, RZ, 0x3c, !PT ;  /* 0x0000001809090212 */ /* 0x000fe400078e3cff */
[----:B------:R-:W-:Y:S02]  /*0f00*/  @P0 LOP3.LUT R7, R7, R26, RZ, 0x3c, !PT ;  /* 0x0000001a07070212 */ /* 0x000fe400078e3cff */
[----:B------:R-:W-:Y:S01]  /*0f10*/  @P0 LOP3.LUT R8, R8, R25, RZ, 0x3c, !PT ;  /* 0x0000001908080212 */ /* 0x000fe200078e3cff */
[----:B------:R-:W-:Y:S06]  /*0f20*/  @P1 BRA `(.L_x_2) ;  /* 0xfffffff4004c1947 */ /* 0x000fec000383ffff */
[----:B------:R-:W-:-:S05]  /*0f30*/  VIADD R15, R15, 0x1 ;  /* 0x000000010f0f7836 */ /* 0x000fca0000000000 */
[----:B------:R-:W-:-:S13]  /*0f40*/  ISETP.NE.AND P0, PT, R15, 0x5, PT ;  /* 0x000000050f00780c */ /* 0x000fda0003f05270 */
[----:B------:R-:W-:Y:S05]  /*0f50*/  @P0 BRA `(.L_x_3) ;  /* 0xfffffff400300947 */ /* 0x000fea000383ffff */
[----:B------:R0:W-:Y:S01]  /*0f60*/  STL [R1+0x4], R0 ;  /* 0x0000040001007387 */ /* 0x0001e20000100800 */
[----:B------:R-:W-:-:S03]  /*0f70*/  UISETP.NE.U32.AND UP0, UPT, UR10, 0x1, UPT ;  /* 0x000000010a00788c */ /* 0x000fc6000bf05070 */
[----:B------:R0:W-:Y:S01]  /*0f80*/  STL.64 [R1+0x8], R8 ;  /* 0x0000080801007387 */ /* 0x0001e20000100a00 */
[----:B------:R-:W-:-:S03]  /*0f90*/  UISETP.NE.AND.EX UP0, UPT, URZ, URZ, UPT, UP0 ;  /* 0x000000ffff00728c */ /* 0x000fc6000bf05300 */
[----:B------:R0:W-:Y:S06]  /*0fa0*/  STL.64 [R1+0x10], R6 ;  /* 0x0000100601007387 */ /* 0x0001ec0000100a00 */
[----:B------:R-:W-:Y:S05]  /*0fb0*/  BRA.U !UP0, `(.L_x_1) ;  /* 0x0000001908047547 */ /* 0x000fea000b800000 */
[----:B------:R-:W-:Y:S01]  /*0fc0*/  UMOV UR5, URZ ;  /* 0x000000ff00057c82 */ /* 0x000fe20008000000 */
[----:B------:R-:W-:Y:S01]  /*0fd0*/  UMOV UR6, URZ ;  /* 0x000000ff00067c82 */ /* 0x000fe20008000000 */
[----:B0-----:R-:W-:Y:S02]  /*0fe0*/  IMAD.MOV.U32 R0, RZ, RZ, RZ ;  /* 0x000000ffff007224 */ /* 0x001fe400078e00ff */
[----:B------:R-:W-:Y:S02]  /*0ff0*/  IMAD.MOV.U32 R15, RZ, RZ, RZ ;  /* 0x000000ffff0f7224 */ /* 0x000fe400078e00ff */
[----:B------:R-:W-:Y:S02]  /*1000*/  IMAD.U32 R7, RZ, RZ, UR5 ;  /* 0x00000005ff077e24 */ /* 0x000fe4000f8e00ff */
[----:B------:R-:W-:Y:S02]  /*1010*/  IMAD.U32 R6, RZ, RZ, UR6 ;  /* 0x00000006ff067e24 */ /* 0x000fe4000f8e00ff */
[----:B------:R-:W-:-:S02]  /*1020*/  IMAD.U32 R9, RZ, RZ, UR5 ;  /* 0x00000005ff097e24 */ /* 0x000fc4000f8e00ff */
[----:B------:R-:W-:-:S07]  /*1030*/  IMAD.U32 R8, RZ, RZ, UR6 ;  /* 0x00000006ff087e24 */ /* 0x000fce000f8e00ff */
.L_x_5:
[----:B------:R-:W-:-:S06]  /*1040*/  IMAD R16, R15, 0x4, R2 ;  /* 0x000000040f107824 */ /* 0x000fcc00078e0202 */
[----:B------:R-:W5:Y:S01]  /*1050*/  LDL R16, [R16+0x4] ;  /* 0x0000040010107983 */ /* 0x000f620000100800 */
[----:B------:R-:W-:Y:S02]  /*1060*/  IMAD.SHL.U32 R17, R15, 0x20, RZ ;  /* 0x000000200f117824 */ /* 0x000fe400078e00ff */
[----:B------:R-:W-:-:S07]  /*1070*/  IMAD.MOV.U32 R18, RZ, RZ, RZ ;  /* 0x000000ffff127224 */ /* 0x000fce00078e00ff */
.L_x_4:
        /* <DEDUP_REMOVED lines=181> */
[----:B------:R-:W-:Y:S05]  /*1bd0*/  BRA.U UP0, `(.L_x_1) ;  /* 0x0000000900fc7547 */ /* 0x000fea000b800000 */
[----:B------:R-:W-:Y:S01]  /*1be0*/  UMOV UR5, URZ ;  /* 0x000000ff00057c82 */ /* 0x000fe20008000000 */
[----:B------:R-:W-:Y:S01]  /*1bf0*/  UMOV UR6, URZ ;  /* 0x000000ff00067c82 */ /* 0x000fe20008000000 */
[----:B-1----:R-:W-:Y:S02]  /*1c00*/  IMAD.MOV.U32 R0, RZ, RZ, RZ ;  /* 0x000000ffff007224 */ /* 0x002fe400078e00ff */
[----:B------:R-:W-:Y:S02]  /*1c10*/  IMAD.MOV.U32 R15, RZ, RZ, RZ ;  /* 0x000000ffff0f7224 */ /* 0x000fe400078e00ff */
[----:B------:R-:W-:Y:S02]  /*1c20*/  IMAD.U32 R7, RZ, RZ, UR5 ;  /* 0x00000005ff077e24 */ /* 0x000fe4000f8e00ff */
[----:B------:R-:W-:Y:S02]  /*1c30*/  IMAD.U32 R6, RZ, RZ, UR6 ;  /* 0x00000006ff067e24 */ /* 0x000fe4000f8e00ff */
[----:B------:R-:W-:-:S02]  /*1c40*/  IMAD.U32 R9, RZ, RZ, UR5 ;  /* 0x00000005ff097e24 */ /* 0x000fc4000f8e00ff */
[----:B------:R-:W-:-:S07]  /*1c50*/  IMAD.U32 R8, RZ, RZ, UR6 ;  /* 0x00000006ff087e24 */ /* 0x000fce000f8e00ff */
.L_x_7:
[----:B------:R-:W-:-:S06]  /*1c60*/  IMAD R16, R15, 0x4, R2 ;  /* 0x000000040f107824 */ /* 0x000fcc00078e0202 */
[----:B------:R-:W5:Y:S01]  /*1c70*/  LDL R16, [R16+0x4] ;  /* 0x0000040010107983 */ /* 0x000f620000100800 */
[----:B------:R-:W-:Y:S02]  /*1c80*/  IMAD.SHL.U32 R17, R15, 0x20, RZ ;  /* 0x000000200f117824 */ /* 0x000fe400078e00ff */
[----:B------:R-:W-:-:S07]  /*1c90*/  IMAD.MOV.U32 R18, RZ, RZ, RZ ;  /* 0x000000ffff127224 */ /* 0x000fce00078e00ff */
.L_x_6:
        /* <DEDUP_REMOVED lines=176> */
[----:B------:R2:W-:Y:S04]  /*27a0*/  STL [R1+0x4], R0 ;  /* 0x0000040001007387 */ /* 0x0005e80000100800 */
[----:B------:R2:W-:Y:S04]  /*27b0*/  STL.64 [R1+0x8], R8 ;  /* 0x0000080801007387 */ /* 0x0005e80000100a00 */
[----:B------:R2:W-:Y:S02]  /*27c0*/  STL.64 [R1+0x10], R6 ;  /* 0x0000100601007387 */ /* 0x0005e40000100a00 */
.L_x_1:
[----:B------:R-:W-:Y:S01]  /*27d0*/  UISETP.GE.U32.AND UP0, UPT, UR7, 0x4, UPT ;  /* 0x000000040700788c */ /* 0x000fe2000bf06070 */
[----:B------:R-:W-:Y:S01]  /*27e0*/  VIADD R14, R14, 0x1 ;  /* 0x000000010e0e7836 */ /* 0x000fe20000000000 */
[----:B------:R-:W-:Y:S02]  /*27f0*/  USHF.R.U64 UR5, UR7, 0x2, UR4 ;  /* 0x0000000207057899 */ /* 0x000fe40008001204 */
[----:B------:R-:W-:Y:S02]  /*2800*/  UISETP.GE.U32.AND.EX UP0, UPT, UR4, URZ, UPT, UP0 ;  /* 0x000000ff0400728c */ /* 0x000fe4000bf06100 */
[----:B------:R-:W-:-:S03]  /*2810*/  USHF.R.U32.HI UR6, URZ, 0x2, UR4 ;  /* 0x00000002ff067899 */ /* 0x000fc60008011604 */
[----:B------:R-:W-:-:S04]  /*2820*/  UMOV UR7, UR5 ;  /* 0x0000000500077c82 */ /* 0x000fc80008000000 */
[----:B------:R-:W-:Y:S01]  /*2830*/  UMOV UR4, UR6 ;  /* 0x0000000600047c82 */ /* 0x000fe20008000000 */
[----:B------:R-:W-:Y:S05]  /*2840*/  BRA.U UP0, `(.L_x_8) ;  /* 0xffffffd900cc7547 */ /* 0x000fea000b83ffff */
.L_x_0:
[----:B------:R-:W-:Y:S01]  /*2850*/  ISETP.NE.AND P0, PT, R5, RZ, PT ;  /* 0x000000ff0500720c */ /* 0x000fe20003f05270 */
[----:B------:R-:W-:-:S12]  /*2860*/  BSSY.RECONVERGENT B0, `(.L_x_9) ;  /* 0x0000255000007945 */ /* 0x000fd80003800200 */
[----:B------:R-:W-:Y:S05]  /*2870*/  @!P0 BRA `(.L_x_10) ;  /* 0x00000024004c8947 */ /* 0x000fea0003800000 */
[----:B------:R-:W-:Y:S01]  /*2880*/  IMAD.MOV.U32 R16, RZ, RZ, R5 ;  /* 0x000000ffff107224 */ /* 0x000fe200078e0005 */
[----:B------:R-:W-:-:S07]  /*2890*/  CS2R R14, SRZ ;  /* 0x00000000000e7805 */ /* 0x000fce000001ff00 */
.L_x_19:
[----:B------:R-:W-:Y:S01]  /*28a0*/  LOP3.LUT R22, R16, 0x3, RZ, 0xc0, !PT ;  /* 0x0000000310167812 */ /* 0x000fe200078ec0ff */
[----:B------:R-:W-:Y:S03]  /*28b0*/  BSSY.RECONVERGENT B1, `(.L_x_11) ;  /* 0x0000249000017945 */ /* 0x000fe60003800200 */
[----:B------:R-:W-:-:S04]  /*28c0*/  ISETP.NE.U32.AND P0, PT, R22, RZ, PT ;  /* 0x000000ff1600720c */ /* 0x000fc80003f05070 */
[----:B------:R-:W-:-:S13]  /*28d0*/  ISETP.NE.AND.EX P0, PT, RZ, RZ, PT, P0 ;  /* 0x000000ffff00720c */ /* 0x000fda0003f05300 */
[----:B---34-:R-:W-:Y:S05]  /*28e0*/  @!P0 BRA `(.L_x_12) ;  /* 0x0000002400148947 */ /* 0x018fea0003800000 */
[----:B------:R-:W3:Y:S01]  /*28f0*/  LDC.64 R10, c[0x4][0x8] ;  /* 0x01000200ff0a7b82 */ /* 0x000ee20000000a00 */
[----:B------:R-:W-:Y:S01]  /*2900*/  UMOV UR4, URZ ;  /* 0x000000ff00047c82 */ /* 0x000fe20008000000 */
[----:B------:R-:W-:Y:S01]  /*2910*/  UMOV UR5, URZ ;  /* 0x000000ff00057c82 */ /* 0x000fe20008000000 */
[----:B012---:R-:W-:Y:S02]  /*2920*/  IMAD.MOV.U32 R0, RZ, RZ, RZ ;  /* 0x000000ffff007224 */ /* 0x007fe400078e00ff */
[----:B------:R-:W-:Y:S02]  /*2930*/  IMAD.MOV.U32 R17, RZ, RZ, RZ ;  /* 0x000000ffff117224 */ /* 0x000fe400078e00ff */
[----:B------:R-:W-:Y:S02]  /*2940*/  IMAD.U32 R8, RZ, RZ, UR4 ;  /* 0x00000004ff087e24 */ /* 0x000fe4000f8e00ff */
[----:B------:R-:W-:Y:S02]  /*2950*/  IMAD.U32 R9, RZ, RZ, UR5 ;  /* 0x00000005ff097e24 */ /* 0x000fe4000f8e00ff */
[----:B------:R-:W-:-:S02]  /*2960*/  IMAD.U32 R6, RZ, RZ, UR4 ;  /* 0x00000004ff067e24 */ /* 0x000fc4000f8e00ff */
[----:B------:R-:W-:Y:S02]  /*2970*/  IMAD.U32 R7, RZ, RZ, UR5 ;  /* 0x00000005ff077e24 */ /* 0x000fe4000f8e00ff */
[----:B---3--:R-:W-:-:S07]  /*2980*/  IMAD.WIDE.U32 R10, R14, 0xc80, R10 ;  /* 0x00000c800e0a7825 */ /* 0x008fce00078e000a */
.L_x_14:
[----:B------:R-:W-:-:S06]  /*2990*/  IMAD R18, R17, 0x4, R2 ;  /* 0x0000000411127824 */ /* 0x000fcc00078e0202 */
[----:B-----5:R-:W5:Y:S01]  /*29a0*/  LDL R18, [R18+0x4] ;  /* 0x0000040012127983 */ /* 0x020f620000100800 */
[----:B------:R-:W-:Y:S01]  /*29b0*/  IMAD.SHL.U32 R19, R17, 0x20, RZ ;  /* 0x0000002011137824 */ /* 0x000fe200078e00ff */
[----:B------:R-:W-:-:S06]  /*29c0*/  UMOV UR4, URZ ;  /* 0x000000ff00047c82 */ /* 0x000fcc0008000000 */
.L_x_13:
[----:B-----5:R-:W-:Y:S01]  /*29d0*/  SHF.R.U32.HI R24, RZ, UR4, R18 ;  /* 0x00000004ff187c19 */ /* 0x020fe20008011612 */
[----:B------:R-:W-:-:S03]  /*29e0*/  VIADD R12, R19, UR4 ;  /* 0x00000004130c7c36 */ /* 0x000fc60008000000 */
[----:B------:R-:W-:-:S04]  /*29f0*/  LOP3.LUT R13, R24, 0x1, RZ, 0xc0, !PT ;  /* 0x00000001180d7812 */ /* 0x000fc800078ec0ff */
[----:B------:R-:W-:Y:S01]  /*2a00*/  ISETP.NE.U32.AND P0, PT, R13, 0x1, PT ;  /* 0x000000010d00780c */ /* 0x000fe20003f05070 */
[----:B------:R-:W-:-:S03]  /*2a10*/  IMAD R13, R12, 0x5, RZ ;  /* 0x000000050c0d7824 */ /* 0x000fc600078e02ff */
[----:B------:R-:W-:Y:S01]  /*2a20*/  R2P PR, R24, 0x7e ;  /* 0x0000007e18007804 */ /* 0x000fe20000000000 */
[----:B------:R-:W-:-:S08]  /*2a30*/  IMAD.WIDE.U32 R12, R13, 0x4, R10 ;  /* 0x000000040d0c7825 */ /* 0x000fd000078e000a */
[----:B------:R-:W2:Y:S04]  /*2a40*/  @!P0 LDG.E R20, desc[UR8][R12.64+0x8] ;  /* 0x000008080c148981 */ /* 0x000ea8000c1e1900 */
[----:B------:R-:W3:Y:S04]  /*2a50*/  @!P0 LDG.E R21, desc[UR8][R12.64] ;  /* 0x000000080c158981 */ /* 0x000ee8000c1e1900 */
[----:B------:R-:W4:Y:S04]  /*2a60*/  @!P0 LDG.E R23, desc[UR8][R12.64+0x4] ;  /* 0x000004080c178981 */ /* 0x000f28000c1e1900 */
[----:B------:R-:W4:Y:S04]  /*2a70*/  @!P0 LDG.E R25, desc[UR8][R12.64+0xc] ;  /* 0x00000c080c198981 */ /* 0x000f28000c1e1900 */
[----:B------:R-:W4:Y:S04]  /*2a80*/  @P1 LDG.E R26, desc[UR8][R12.64+0x1c] ;  /* 0x00001c080c1a1981 */ /* 0x000f28000c1e1900 */
[----:B------:R-:W4:Y:S01]  /*2a90*/  @P1 LDG.E R27, desc[UR8][R12.64+0x14] ;  /* 0x000014080c1b1981 */ /* 0x000f22000c1e1900 */
[----:B--2---:R-:W-:-:S03]  /*2aa0*/  @!P0 LOP3.LUT R9, R9, R20, RZ, 0x3c, !PT ;  /* 0x0000001409098212 */ /* 0x004fc600078e3cff */
[----:B------:R-:W2:Y:S01]  /*2ab0*/  @!P0 LDG.E R20, desc[UR8][R12.64+0x10] ;  /* 0x000010080c148981 */ /* 0x000ea2000c1e1900 */
[----:B---3--:R-:W-:-:S03]  /*2ac0*/  @!P0 LOP3.LUT R0, R0, R21, RZ, 0x3c, !PT ;  /* 0x0000001500008212 */ /* 0x008fc600078e3cff */
[----:B------:R-:W3:Y:S01]  /*2ad0*/  @P1 LDG.E R21, desc[UR8][R12.64+0x18] ;  /* 0x000018080c151981 */ /* 0x000ee2000c1e1900 */
[----:B----4-:R-:W-:-:S03]  /*2ae0*/  @!P0 LOP3.LUT R8, R8, R23, RZ, 0x3c, !PT ;  /* 0x0000001708088212 */ /* 0x010fc600078e3cff */
[----:B------:R-:W4:Y:S01]  /*2af0*/  @P1 LDG.E R23, desc[UR8][R12.64+0x20] ;  /* 0x000020080c171981 */ /* 0x000f22000c1e1900 */
[----:B------:R-:W-:-:S03]  /*2b00*/  @!P0 LOP3.LUT R6, R6, R25, RZ, 0x3c, !PT ;  /* 0x0000001906068212 */ /* 0x000fc600078e3cff */
[----:B------:R-:W4:Y:S01]  /*2b10*/  @P2 LDG.E R25, desc[UR8][R12.64+0x28] ;  /* 0x000028080c192981 */ /* 0x000f22000c1e1900 */
[----:B------:R-:W-:-:S03]  /*2b20*/  @P1 LOP3.LUT R9, R9, R26, RZ, 0x3c, !PT ;  /* 0x0000001a09091212 */ /* 0x000fc600078e3cff */
[----:B------:R-:W4:Y:S01]  /*2b30*/  @P2 LDG.E R26, desc[UR8][R12.64+0x30] ;  /* 0x000030080c1a2981 */ /* 0x000f22000c1e1900 */
[----:B--2---:R-:W-:-:S03]  /*2b40*/  @!P0 LOP3.LUT R7, R7, R20, RZ, 0x3c, !PT ;  /* 0x0000001407078212 */ /* 0x004fc600078e3cff */
[----:B------:R-:W2:Y:S01]  /*2b50*/  @P1 LDG.E R20, desc[UR8][R12.64+0x24] ;  /* 0x000024080c141981 */ /* 0x000ea2000c1e1900 */
[----:B---3--:R-:W-:-:S03]  /*2b60*/  @P1 LOP3.LUT R8, R8, R21, RZ, 0x3c, !PT ;  /* 0x0000001508081212 */ /* 0x008fc600078e3cff */
[----:B------:R-:W3:Y:S01]  /*2b70*/  @P2 LDG.E R21, desc[UR8][R12.64+0x2c] ;  /* 0x00002c080c152981 */ /* 0x000ee2000c1e1900 */
[----:B----4-:R-:W-:-:S03]  /*2b80*/  @P1 LOP3.LUT R6, R6, R23, RZ, 0x3c, !PT ;  /* 0x0000001706061212 */ /* 0x010fc600078e3cff */
[----:B------:R-:W4:Y:S01]  /*2b90*/  @P2 LDG.E R23, desc[UR8][R12.64+0x34] ;  /* 0x000034080c172981 */ /* 0x000f22000c1e1900 */
[----:B------:R-:W-:-:S04]  /*2ba0*/  @P1 LOP3.LUT R0, R0, R27, RZ, 0x3c, !PT ;  /* 0x0000001b00001212 */ /* 0x000fc800078e3cff */
[----:B------:R-:W-:Y:S02]  /*2bb0*/  @P2 LOP3.LUT R0, R0, R25, RZ, 0x3c, !PT ;  /* 0x0000001900002212 */ /* 0x000fe400078e3cff */
[----:B------:R-:W-:Y:S01]  /*2bc0*/  @P2 LOP3.LUT R9, R9, R26, RZ, 0x3c, !PT ;  /* 0x0000001a09092212 */ /* 0x000fe200078e3cff */
        /* <DEDUP_REMOVED lines=38> */
[----:B------:R-:W-:Y:S02]  /*2e30*/  LOP3.LUT P0, RZ, R24, 0x80, RZ, 0xc0, !PT ;  /* 0x0000008018ff7812 */ /* 0x000fe4000780c0ff */
[----:B------:R-:W-:Y:S02]  /*2e40*/  @P6 LOP3.LUT R0, R0, R25, RZ, 0x3c, !PT ;  /* 0x0000001900006212 */ /* 0x000fe400078e3cff */
[----:B------:R-:W-:-:S09]  /*2e50*/  @P6 LOP3.LUT R9, R9, R26, RZ, 0x3c, !PT ;  /* 0x0000001a09096212 */ /* 0x000fd200078e3cff */
        /* <DEDUP_REMOVED lines=9> */
[----:B------:R-:W-:Y:S02]  /*2ef0*/  @P0 LOP3.LUT R0, R0, R25, RZ, 0x3c, !PT ;  /* 0x0000001900000212 */ /* 0x000fe400078e3cff */
[----:B------:R-:W-:Y:S02]  /*2f00*/  @P0 LOP3.LUT R9, R9, R26, RZ, 0x3c, !PT ;  /* 0x0000001a09090212 */ /* 0x000fe400078e3cff */
[----:B--2---:R-:W-:Y:S02]  /*2f10*/  @P6 LOP3.LUT R7, R7, R20, RZ, 0x3c, !PT ;  /* 0x0000001407076212 */ /* 0x004fe400078e3cff */
[----:B---3--:R-:W-:Y:S02]  /*2f20*/  @P0 LOP3.LUT R8, R8, R21, RZ, 0x3c, !PT ;  /* 0x0000001508080212 */ /* 0x008fe400078e3cff */
[----:B------:R-:W-:Y:S02]  /*2f30*/  @P0 LOP3.LUT R7, R7, R28, RZ, 0x3c, !PT ;  /* 0x0000001c07070212 */ /* 0x000fe400078e3cff */
[----:B----4-:R-:W-:-:S02]  /*2f40*/  @P0 LOP3.LUT R6, R6, R23, RZ, 0x3c, !PT ;  /* 0x0000001706060212 */ /* 0x010fc400078e3cff */
[----:B------:R-:W-:-:S13]  /*2f50*/  R2P PR, R24.B1, 0x7f ;  /* 0x0000007f18007804 */ /* 0x000fda0000001000 */
[----:B------:R-:W2:Y:S04]  /*2f60*/  @P0 LDG.E R21, desc[UR8][R12.64+0xa0] ;  /* 0x0000a0080c150981 */ /* 0x000ea8000c1e1900 */
[----:B------:R-:W3:Y:S04]  /*2f70*/  @P1 LDG.E R23, desc[UR8][R12.64+0xb4] ;  /* 0x0000b4080c171981 */ /* 0x000ee8000c1e1900 */
        /* <DEDUP_REMOVED lines=19> */
[----:B------:R-:W-:Y:S02]  /*30b0*/  @P2 LOP3.LUT R7, R7, R28, RZ, 0x3c, !PT ;  /* 0x0000001c07072212 */ /* 0x000fe400078e3cff */
[----:B----4-:R-:W-:Y:S02]  /*30c0*/  @P0 LOP3.LUT R9, R9, R26, RZ, 0x3c, !PT ;  /* 0x0000001a09090212 */ /* 0x010fe400078e3cff */
[----:B------:R-:W4:Y:S01]  /*30d0*/  @P4 LDG.E R26, desc[UR8][R12.64+0x100] ;  /* 0x000100080c1a4981 */ /* 0x000f22000c1e1900 */
[----:B------:R-:W-:-:S03]  /*30e0*/  @P3 LOP3.LUT R7, R7, R20, RZ, 0x3c, !PT ;  /* 0x0000001407073212 */ /* 0x000fc600078e3cff */
[----:B------:R-:W4:Y:S01]  /*30f0*/  @P1 LDG.E R20, desc[UR8][R12.64+0xbc] ;  /* 0x0000bc080c141981 */ /* 0x000f22000c1e1900 */
[----:B------:R-:W-:-:S03]  /*3100*/  @P4 LOP3.LUT R0, R0, R25, RZ, 0x3c, !PT ;  /* 0x0000001900004212 */ /* 0x000fc600078e3cff */
[----:B------:R-:W4:Y:S01]  /*3110*/  @P2 LDG.E R25, desc[UR8][R12.64+0xcc] ;  /* 0x0000cc080c192981 */ /* 0x000f22000c1e1900 */
[----:B--2---:R-:W-:Y:S02]  /*3120*/  @P0 LOP3.LUT R6, R6, R21, RZ, 0x3c, !PT ;  /* 0x0000001506060212 */ /* 0x004fe400078e3cff */
[----:B---3--:R-:W-:Y:S01]  /*3130*/  @P1 LOP3.LUT R8, R8, R23, RZ, 0x3c, !PT ;  /* 0x0000001708081212 */ /* 0x008fe200078e3cff */
[----:B------:R-:W2:Y:S01]  /*3140*/  @P2 LDG.E R21, desc[UR8][R12.64+0xd4] ;  /* 0x0000d4080c152981 */ /* 0x000ea2000c1e1900 */
[----:B------:R-:W-:-:S03]  /*3150*/  LOP3.LUT P0, RZ, R24, 0x8000, RZ, 0xc0, !PT ;  /* 0x0000800018ff7812 */ /* 0x000fc6000780c0ff */
[----:B------:R-:W3:Y:S04]  /*3160*/  @P1 LDG.E R23, desc[UR8][R12.64+0xc0] ;  /* 0x0000c0080c171981 */ /* 0x000ee8000c1e1900 */
[----:B------:R-:W2:Y:S01]  /*3170*/  @P2 LDG.E R24, desc[UR8][R12.64+0xd0] ;  /* 0x0000d0080c182981 */ /* 0x000ea2000c1e1900 */
[----:B----4-:R-:W-:Y:S02]  /*3180*/  @P4 LOP3.LUT R7, R7, R26, RZ, 0x3c, !PT ;  /* 0x0000001a07074212 */ /* 0x010fe400078e3cff */
[----:B------:R-:W-:Y:S01]  /*3190*/  @P1 LOP3.LUT R9, R9, R20, RZ, 0x3c, !PT ;  /* 0x0000001409091212 */ /* 0x000fe200078e3cff */
[----:B------:R-:W4:Y:S01]  /*31a0*/  @P5 LDG.E R26, desc[UR8][R12.64+0x114] ;  /* 0x000114080c1a5981 */ /* 0x000f22000c1e1900 */
[----:B------:R-:W-:-:S03]  /*31b0*/  @P5 LOP3.LUT R0, R0, R27, RZ, 0x3c, !PT ;  /* 0x0000001b00005212 */ /* 0x000fc600078e3cff */
[----:B------:R-:W4:Y:S01]  /*31c0*/  @P3 LDG.E R20, desc[UR8][R12.64+0xe4] ;  /* 0x0000e4080c143981 */ /* 0x000f22000c1e1900 */
[----:B------:R-:W-:-:S03]  /*31d0*/  @P2 LOP3.LUT R8, R8, R25, RZ, 0x3c, !PT ;  /* 0x0000001908082212 */ /* 0x000fc600078e3cff */
[----:B------:R-:W4:Y:S04]  /*31e0*/  @P6 LDG.E R27, desc[UR8][R12.64+0x118] ;  /* 0x000118080c1b6981 */ /* 0x000f28000c1e1900 */
[----:B------:R-:W4:Y:S04]  /*31f0*/  @P3 LDG.E R25, desc[UR8][R12.64+0xe8] ;  /* 0x0000e8080c193981 */ /* 0x000f28000c1e1900 */
[----:B------:R-:W4:Y:S01]  /*3200*/  @P0 LDG.E R29, desc[UR8][R12.64+0x12c] ;  /* 0x00012c080c1d0981 */ /* 0x000f22000c1e1900 */
[----:B---3--:R-:W-:-:S03]  /*3210*/  @P1 LOP3.LUT R6, R6, R23, RZ, 0x3c, !PT ;  /* 0x0000001706061212 */ /* 0x008fc600078e3cff */
[----:B------:R-:W3:Y:S01]  /*3220*/  @P3 LDG.E R23, desc[UR8][R12.64+0xe0] ;  /* 0x0000e0080c173981 */ /* 0x000ee2000c1e1900 */
[----:B--2---:R-:W-:-:S03]  /*3230*/  @P2 LOP3.LUT R9, R9, R24, RZ, 0x3c, !PT ;  /* 0x0000001809092212 */ /* 0x004fc600078e3cff */
[----:B------:R-:W2:Y:S01]  /*3240*/  @P6 LDG.E R24, desc[UR8][R12.64+0x128] ;  /* 0x000128080c186981 */ /* 0x000ea2000c1e1900 */
[----:B------:R-:W-:Y:S02]  /*3250*/  @P2 LOP3.LUT R6, R6, R21, RZ, 0x3c, !PT ;  /* 0x0000001506062212 */ /* 0x000fe400078e3cff */
[----:B----4-:R-:W-:Y:S01]  /*3260*/  @P5 LOP3.LUT R7, R7, R26, RZ, 0x3c, !PT ;  /* 0x0000001a07075212 */ /* 0x010fe200078e3cff */
[----:B------:R-:W4:Y:S01]  /*3270*/  @P4 LDG.E R21, desc[UR8][R12.64+0xf4] ;  /* 0x0000f4080c154981 */ /* 0x000f22000c1e1900 */
[----:B------:R-:W-:-:S03]  /*3280*/  @P3 LOP3.LUT R9, R9, R20, RZ, 0x3c, !PT ;  /* 0x0000001409093212 */ /* 0x000fc600078e3cff */
[----:B------:R-:W4:Y:S01]  /*3290*/  @P4 LDG.E R20, desc[UR8][R12.64+0xf8] ;  /* 0x0000f8080c144981 */ /* 0x000f22000c1e1900 */
[----:B------:R-:W-:-:S03]  /*32a0*/  @P6 LOP3.LUT R0, R0, R27, RZ, 0x3c, !PT ;  /* 0x0000001b00006212 */ /* 0x000fc600078e3cff */
[----:B------:R-:W4:Y:S01]  /*32b0*/  @P5 LDG.E R27, desc[UR8][R12.64+0x110] ;  /* 0x000110080c1b5981 */ /* 0x000f22000c1e1900 */
[----:B------:R-:W-:-:S03]  /*32c0*/  @P3 LOP3.LUT R6, R6, R25, RZ, 0x3c, !PT ;  /* 0x0000001906063212 */ /* 0x000fc600078e3cff */
[----:B------:R-:W4:Y:S04]  /*32d0*/  @P5 LDG.E R25, desc[UR8][R12.64+0x108] ;  /* 0x000108080c195981 */ /* 0x000f28000c1e1900 */
[----:B------:R-:W4:Y:S01]  /*32e0*/  @P0 LDG.E R26, desc[UR8][R12.64+0x13c] ;  /* 0x00013c080c1a0981 */ /* 0x000f22000c1e1900 */
[----:B---3--:R-:W-:-:S03]  /*32f0*/  @P3 LOP3.LUT R8, R8, R23, RZ, 0x3c, !PT ;  /* 0x0000001708083212 */ /* 0x008fc600078e3cff */
[----:B------:R-:W3:Y:S01]  /*3300*/  @P4 LDG.E R23, desc[UR8][R12.64+0xfc] ;  /* 0x0000fc080c174981 */ /* 0x000ee2000c1e1900 */
[----:B--2---:R-:W-:-:S03]  /*3310*/  @P6 LOP3.LUT R7, R7, R24, RZ, 0x3c, !PT ;  /* 0x0000001807076212 */ /* 0x004fc600078e3cff */
[----:B------:R-:W2:Y:S01]  /*3320*/  @P5 LDG.E R24, desc[UR8][R12.64+0x10c] ;  /* 0x00010c080c185981 */ /* 0x000ea2000c1e1900 */
[----:B----4-:R-:W-:-:S03]  /*3330*/  @P4 LOP3.LUT R8, R8, R21, RZ, 0x3c, !PT ;  /* 0x0000001508084212 */ /* 0x010fc600078e3cff */
[----:B------:R-:W4:Y:S01]  /*3340*/  @P6 LDG.E R21, desc[UR8][R12.64+0x11c] ;  /* 0x00011c080c156981 */ /* 0x000f22000c1e1900 */
[----:B------:R-:W-:-:S03]  /*3350*/  @P4 LOP3.LUT R9, R9, R20, RZ, 0x3c, !PT ;  /* 0x0000001409094212 */ /* 0x000fc600078e3cff */
[----:B------:R-:W4:Y:S01]  /*3360*/  @P6 LDG.E R20, desc[UR8][R12.64+0x120] ;  /* 0x000120080c146981 */ /* 0x000f22000c1e1900 */
[----:B------:R-:W-:-:S03]  /*3370*/  @P5 LOP3.LUT R8, R8, R25, RZ, 0x3c, !PT ;  /* 0x0000001908085212 */ /* 0x000fc600078e3cff */
[----:B------:R-:W4:Y:S01]  /*3380*/  @P0 LDG.E R25, desc[UR8][R12.64+0x130] ;  /* 0x000130080c190981 */ /* 0x000f22000c1e1900 */
[----:B---3--:R-:W-:-:S03]  /*3390*/  @P4 LOP3.LUT R6, R6, R23, RZ, 0x3c, !PT ;  /* 0x0000001706064212 */ /* 0x008fc600078e3cff */
[----:B------:R-:W3:Y:S01]  /*33a0*/  @P6 LDG.E R23, desc[UR8][R12.64+0x124] ;  /* 0x000124080c176981 */ /* 0x000ee2000c1e1900 */
[----:B--2---:R-:W-:Y:S02]  /*33b0*/  @P5 LOP3.LUT R9, R9, R24, RZ, 0x3c, !PT ;  /* 0x0000001809095212 */ /* 0x004fe400078e3cff */
[----:B------:R-:W-:Y:S01]  /*33c0*/  @P5 LOP3.LUT R6, R6, R27, RZ, 0x3c, !PT ;  /* 0x0000001b06065212 */ /* 0x000fe200078e3cff */
[----:B------:R-:W2:Y:S04]  /*33d0*/  @P0 LDG.E R24, desc[UR8][R12.64+0x134] ;  /* 0x000134080c180981 */ /* 0x000ea8000c1e1900 */
[----:B------:R-:W2:Y:S01]  /*33e0*/  @P0 LDG.E R27, desc[UR8][R12.64+0x138] ;  /* 0x000138080c1b0981 */ /* 0x000ea2000c1e1900 */
[----:B------:R-:W-:-:S04]  /*33f0*/  UIADD3 UR4, UPT, UPT, UR4, 0x10, URZ ;  /* 0x0000001004047890 */ /* 0x000fc8000fffe0ff */
[----:B------:R-:W-:Y:S01]  /*3400*/  UISETP.NE.AND UP0, UPT, UR4, 0x20, UPT ;  /* 0x000000200400788c */ /* 0x000fe2000bf05270 */
[----:B----4-:R-:W-:Y:S02]  /*3410*/  @P6 LOP3.LUT R8, R8, R21, RZ, 0x3c, !PT ;  /* 0x0000001508086212 */ /* 0x010fe400078e3cff */
[----:B------:R-:W-:Y:S02]  /*3420*/  @P6 LOP3.LUT R9, R9, R20, RZ, 0x3c, !PT ;  /* 0x0000001409096212 */ /* 0x000fe400078e3cff */
[----:B------:R-:W-:Y:S02]  /*3430*/  @P0 LOP3.LUT R0, R0, R29, RZ, 0x3c, !PT ;  /* 0x0000001d00000212 */ /* 0x000fe400078e3cff */
[----:B------:R-:W-:Y:S02]  /*3440*/  @P0 LOP3.LUT R8, R8, R25, RZ, 0x3c, !PT ;  /* 0x0000001908080212 */ /* 0x000fe400078e3cff */
[----:B------:R-:W-:Y:S02]  /*3450*/  @P0 LOP3.LUT R7, R7, R26, RZ, 0x3c, !PT ;  /* 0x0000001a07070212 */ /* 0x000fe400078e3cff */
[----:B---3--:R-:W-:-:S02]  /*3460*/  @P6 LOP3.LUT R6, R6, R23, RZ, 0x3c, !PT ;  /* 0x0000001706066212 */ /* 0x008fc400078e3cff */
[----:B--2---:R-:W-:Y:S02]  /*3470*/  @P0 LOP3.LUT R9, R9, R24, RZ, 0x3c, !PT ;  /* 0x0000001809090212 */ /* 0x004fe400078e3cff */
[----:B------:R-:W-:Y:S01]  /*3480*/  @P0 LOP3.LUT R6, R6, R27, RZ, 0x3c, !PT ;  /* 0x0000001b06060212 */ /* 0x000fe200078e3cff */
[----:B------:R-:W-:Y:S06]  /*3490*/  BRA.U UP0, `(.L_x_13) ;  /* 0xfffffff5004c7547 */ /* 0x000fec000b83ffff */
[----:B------:R-:W-:-:S05]  /*34a0*/  VIADD R17, R17, 0x1 ;  /* 0x0000000111117836 */ /* 0x000fca0000000000 */
[----:B------:R-:W-:-:S13]  /*34b0*/  ISETP.NE.AND P0, PT, R17, 0x5, PT ;  /* 0x000000051100780c */ /* 0x000fda0003f05270 */
[----:B------:R-:W-:Y:S05]  /*34c0*/  @P0 BRA `(.L_x_14) ;  /* 0xfffffff400300947 */ /* 0x000fea000383ffff */
[----:B------:R3:W-:Y:S01]  /*34d0*/  STL [R1+0x4], R0 ;  /* 0x0000040001007387 */ /* 0x0007e20000100800 */
[----:B------:R-:W-:-:S03]  /*34e0*/  ISETP.NE.U32.AND P0, PT, R22, 0x1, PT ;  /* 0x000000011600780c */ /* 0x000fc60003f05070 */
[----:B------:R3:W-:Y:S01]  /*34f0*/  STL.64 [R1+0x8], R8 ;  /* 0x0000080801007387 */ /* 0x0007e20000100a00 */
[----:B------:R-:W-:-:S03]  /*3500*/  ISETP.NE.AND.EX P0, PT, RZ, RZ, PT, P0 ;  /* 0x000000ffff00720c */ /* 0x000fc60003f05300 */
[----:B------:R3:W-:Y:S10]  /*3510*/  STL.64 [R1+0x10], R6 ;  /* 0x0000100601007387 */ /* 0x0007f40000100a00 */
[----:B------:R-:W-:Y:S05]  /*3520*/  @!P0 BRA `(.L_x_12) ;  /* 0x0000001800048947 */ /* 0x000fea0003800000 */
[----:B------:R-:W-:Y:S01]  /*3530*/  UMOV UR4, URZ ;  /* 0x000000ff00047c82 */ /* 0x000fe20008000000 */
[----:B------:R-:W-:Y:S01]  /*3540*/  UMOV UR5, URZ ;  /* 0x000000ff00057c82 */ /* 0x000fe20008000000 */
[----:B---3--:R-:W-:Y:S02]  /*3550*/  IMAD.MOV.U32 R0, RZ, RZ, RZ ;  /* 0x000000ffff007224 */ /* 0x008fe400078e00ff */
[----:B------:R-:W-:Y:S02]  /*3560*/  IMAD.MOV.U32 R17, RZ, RZ, RZ ;  /* 0x000000ffff117224 */ /* 0x000fe400078e00ff */
[----:B------:R-:W-:Y:S02]  /*3570*/  IMAD.U32 R8, RZ, RZ, UR4 ;  /* 0x00000004ff087e24 */ /* 0x000fe4000f8e00ff */
[----:B------:R-:W-:Y:S02]  /*3580*/  IMAD.U32 R9, RZ, RZ, UR5 ;  /* 0x00000005ff097e24 */ /* 0x000fe4000f8e00ff */
[----:B------:R-:W-:-:S02]  /*3590*/  IMAD.U32 R6, RZ, RZ, UR4 ;  /* 0x00000004ff067e24 */ /* 0x000fc4000f8e00ff */
[----:B------:R-:W-:-:S07]  /*35a0*/  IMAD.U32 R7, RZ, RZ, UR5 ;  /* 0x00000005ff077e24 */ /* 0x000fce000f8e00ff */
.L_x_16:
[----:B------:R-:W-:-:S06]  /*35b0*/  IMAD R18, R17, 0x4, R2 ;  /* 0x0000000411127824 */ /* 0x000fcc00078e0202 */
[----:B------:R-:W5:Y:S01]  /*35c0*/  LDL R18, [R18+0x4] ;  /* 0x0000040012127983 */ /* 0x000f620000100800 */
[----:B------:R-:W-:Y:S01]  /*35d0*/  IMAD.SHL.U32 R19, R17, 0x20, RZ ;  /* 0x0000002011137824 */ /* 0x000fe200078e00ff */
[----:B------:R-:W-:-:S06]  /*35e0*/  UMOV UR4, URZ ;  /* 0x000000ff00047c82 */ /* 0x000fcc0008000000 */
.L_x_15:
        /* <DEDUP_REMOVED lines=181> */
[----:B------:R-:W-:Y:S05]  /*4140*/  @P0 BRA `(.L_x_12) ;  /* 0x0000000800fc0947 */ /* 0x000fea0003800000 */
[----:B------:R-:W-:Y:S01]  /*4150*/  UMOV UR4, URZ ;  /* 0x000000ff00047c82 */ /* 0x000fe20008000000 */
[----:B------:R-:W-:Y:S01]  /*4160*/  UMOV UR5, URZ ;  /* 0x000000ff00057c82 */ /* 0x000fe20008000000 */
[----:B----4-:R-:W-:Y:S02]  /*4170*/  IMAD.MOV.U32 R0, RZ, RZ, RZ ;  /* 0x000000ffff007224 */ /* 0x010fe400078e00ff */
[----:B------:R-:W-:Y:S02]  /*4180*/  IMAD.MOV.U32 R17, RZ, RZ, RZ ;  /* 0x000000ffff117224 */ /* 0x000fe400078e00ff */
[----:B------:R-:W-:Y:S02]  /*4190*/  IMAD.U32 R8, RZ, RZ, UR4 ;  /* 0x00000004ff087e24 */ /* 0x000fe4000f8e00ff */
[----:B------:R-:W-:Y:S02]  /*41a0*/  IMAD.U32 R9, RZ, RZ, UR5 ;  /* 0x00000005ff097e24 */ /* 0x000fe4000f8e00ff */
[----:B------:R-:W-:-:S02]  /*41b0*/  IMAD.U32 R6, RZ, RZ, UR4 ;  /* 0x00000004ff067e24 */ /* 0x000fc4000f8e00ff */
[----:B------:R-:W-:-:S07]  /*41c0*/  IMAD.U32 R7, RZ, RZ, UR5 ;  /* 0x00000005ff077e24 */ /* 0x000fce000f8e00ff */
.L_x_18:
[----:B------:R-:W-:-:S06]  /*41d0*/  IMAD R18, R17, 0x4, R2 ;  /* 0x0000000411127824 */ /* 0x000fcc00078e0202 */
[----:B------:R-:W5:Y:S01]  /*41e0*/  LDL R18, [R18+0x4] ;  /* 0x0000040012127983 */ /* 0x000f620000100800 */
[----:B------:R-:W-:Y:S01]  /*41f0*/  IMAD.SHL.U32 R19, R17, 0x20, RZ ;  /* 0x0000002011137824 */ /* 0x000fe200078e00ff */
[----:B------:R-:W-:-:S06]  /*4200*/  UMOV UR4, URZ ;  /* 0x000000ff00047c82 */ /* 0x000fcc0008000000 */
.L_x_17:
        /* <DEDUP_REMOVED lines=8> */
[----:B------:R-:W3:Y:S04]  /*4290*/  @P1 LDG.E R25, desc[UR8][R12.64+0x14] ;  /* 0x000014080c191981 */ /* 0x000ee8000c1e1900 */
[----:B------:R-:W4:Y:S04]  /*42a0*/  @!P0 LDG.E R23, desc[UR8][R12.64+0x4] ;  /* 0x000004080c178981 */ /* 0x000f28000c1e1900 */
[----:B------:R-:W4:Y:S04]  /*42b0*/  @P2 LDG.E R27, desc[UR8][R12.64+0x28] ;  /* 0x000028080c1b2981 */ /* 0x000f28000c1e1900 */
[----:B------:R-:W4:Y:S04]  /*42c0*/  @!P0 LDG.E R20, desc[UR8][R12.64+0x8] ;  /* 0x000008080c148981 */ /* 0x000f28000c1e1900 */
[----:B------:R-:W4:Y:S04]  /*42d0*/  @!P0 LDG.E R24, desc[UR8][R12.64+0x10] ;  /* 0x000010080c188981 */ /* 0x000f28000c1e1900 */
[----:B------:R-:W4:Y:S01]  /*42e0*/  @P1 LDG.E R26, desc[UR8][R12.64+0x24] ;  /* 0x000024080c1a1981 */ /* 0x000f22000c1e1900 */
[----:B--2---:R-:W-:-:S03]  /*42f0*/  @!P0 LOP3.LUT R0, R0, R21, RZ, 0x3c, !PT ;  /* 0x0000001500008212 */ /* 0x004fc600078e3cff */
[----:B------:R-:W2:Y:S01]  /*4300*/  @!P0 LDG.E R21, desc[UR8][R12.64+0xc] ;  /* 0x00000c080c158981 */ /* 0x000ea2000c1e1900 */
[----:B---3--:R-:W-:-:S03]  /*4310*/  @P1 LOP3.LUT R0, R0, R25, RZ, 0x3c, !PT ;  /* 0x0000001900001212 */ /* 0x008fc600078e3cff */
[----:B------:R-:W3:Y:S01]  /*4320*/  @P3 LDG.E R25, desc[UR8][R12.64+0x3c] ;  /* 0x00003c080c193981 */ /* 0x000ee2000c1e1900 */
[----:B----4-:R-:W-:-:S03]  /*4330*/  @!P0 LOP3.LUT R8, R8, R23, RZ, 0x3c, !PT ;  /* 0x0000001708088212 */ /* 0x010fc600078e3cff */
[----:B------:R-:W4:Y:S01]  /*4340*/  @P1 LDG.E R23, desc[UR8][R12.64+0x18] ;  /* 0x000018080c171981 */ /* 0x000f22000c1e1900 */
[----:B------:R-:W-:-:S03]  /*4350*/  @P2 LOP3.LUT R0, R0, R27, RZ, 0x3c, !PT ;  /* 0x0000001b00002212 */ /* 0x000fc600078e3cff */
[----:B------:R-:W4:Y:S01]  /*4360*/  @P5 LDG.E R27, desc[UR8][R12.64+0x64] ;  /* 0x000064080c1b5981 */ /* 0x000f22000c1e1900 */
[----:B------:R-:W-:-:S03]  /*4370*/  @!P0 LOP3.LUT R9, R9, R20, RZ, 0x3c, !PT ;  /* 0x0000001409098212 */ /* 0x000fc600078e3cff */
[----:B------:R-:W4:Y:S01]  /*4380*/  @P1 LDG.E R20, desc[UR8][R12.64+0x1c] ;  /* 0x00001c080c141981 */ /* 0x000f22000c1e1900 */
[----:B------:R-:W-:-:S03]  /*4390*/  @!P0 LOP3.LUT R7, R7, R24, RZ, 0x3c, !PT ;  /* 0x0000001807078212 */ /* 0x000fc600078e3cff */
[----:B------:R-:W4:Y:S01]  /*43a0*/  @P2 LDG.E R24, desc[UR8][R12.64+0x30] ;  /* 0x000030080c182981 */ /* 0x000f22000c1e1900 */
[----:B--2---:R-:W-:-:S03]  /*43b0*/  @!P0 LOP3.LUT R6, R6, R21, RZ, 0x3c, !PT ;  /* 0x0000001506068212 */ /* 0x004fc600078e3cff */
        /* <DEDUP_REMOVED lines=44> */
[----:B------:R-:W4:Y:S01]  /*4680*/  @P6 LDG.E R20, desc[UR8][R12.64+0x88] ;  /* 0x000088080c146981 */ /* 0x000f22000c1e1900 */
        /* <DEDUP_REMOVED lines=12> */
[----:B------:R-:W-:Y:S02]  /*4750*/  @P0 LOP3.LUT R7, R7, R26, RZ, 0x3c, !PT ;  /* 0x0000001a07070212 */ /* 0x000fe400078e3cff */
[----:B--2---:R-:W-:-:S04]  /*4760*/  @P6 LOP3.LUT R6, R6, R21, RZ, 0x3c, !PT ;  /* 0x0000001506066212 */ /* 0x004fc800078e3cff */
[----:B---3--:R-:W-:Y:S02]  /*4770*/  @P0 LOP3.LUT R6, R6, R25, RZ, 0x3c, !PT ;  /* 0x0000001906060212 */ /* 0x008fe400078e3cff */
[----:B----4-:R-:W-:Y:S02]  /*4780*/  @P0 LOP3.LUT R8, R8, R23, RZ, 0x3c, !PT ;  /* 0x0000001708080212 */ /* 0x010fe400078e3cff */
        /* <DEDUP_REMOVED lines=15> */
[----:B------:R-:W2:Y:S01]  /*4880*/  @P0 LDG.E R24, desc[UR8][R12.64+0xa8] ;  /* 0x0000a8080c180981 */ /* 0x000ea2000c1e1900 */
[----:B------:R-:W-:-:S03]  /*4890*/  @P3 LOP3.LUT R0, R0, R27, RZ, 0x3c, !PT ;  /* 0x0000001b00003212 */ /* 0x000fc600078e3cff */
[----:B------:R-:W2:Y:S01]  /*48a0*/  @P5 LDG.E R27, desc[UR8][R12.64+0x104] ;  /* 0x000104080c1b5981 */ /* 0x000ea2000c1e1900 */
[----:B------:R-:W-:-:S03]  /*48b0*/  @P1 LOP3.LUT R7, R7, R20, RZ, 0x3c, !PT ;  /* 0x0000001407071212 */ /* 0x000fc600078e3cff */
[----:B------:R-:W2:Y:S01]  /*48c0*/  @P3 LDG.E R20, desc[UR8][R12.64+0xec] ;  /* 0x0000ec080c143981 */ /* 0x000ea2000c1e1900 */
[----:B---3--:R-:W-:-:S03]  /*48d0*/  @P0 LOP3.LUT R6, R6, R23, RZ, 0x3c, !PT ;  /* 0x0000001706060212 */ /* 0x008fc600078e3cff */
[----:B------:R-:W3:Y:S01]  /*48e0*/  @P1 LDG.E R23, desc[UR8][R12.64+0xb8] ;  /* 0x0000b8080c171981 */ /* 0x000ee2000c1e1900 */
[----:B----4-:R-:W-:-:S03]  /*48f0*/  @P4 LOP3.LUT R0, R0, R25, RZ, 0x3c, !PT ;  /* 0x0000001900004212 */ /* 0x010fc600078e3cff */
[----:B------:R-:W4:Y:S01]  /*4900*/  @P1 LDG.E R25, desc[UR8][R12.64+0xc0] ;  /* 0x0000c0080c191981 */ /* 0x000f22000c1e1900 */
[----:B--2---:R-:W-:-:S03]  /*4910*/  @P0 LOP3.LUT R9, R9, R24, RZ, 0x3c, !PT ;  /* 0x0000001809090212 */ /* 0x004fc600078e3cff */
[----:B------:R-:W2:Y:S01]  /*4920*/  @P1 LDG.E R24, desc[UR8][R12.64+0xbc] ;  /* 0x0000bc080c181981 */ /* 0x000ea2000c1e1900 */
[----:B------:R-:W-:Y:S02]  /*4930*/  @P2 LOP3.LUT R7, R7, R26, RZ, 0x3c, !PT ;  /* 0x0000001a07072212 */ /* 0x000fe400078e3cff */
[----:B------:R-:W-:Y:S01]  /*4940*/  @P0 LOP3.LUT R8, R8, R21, RZ, 0x3c, !PT ;  /* 0x0000001508080212 */ /* 0x000fe200078e3cff */
[----:B------:R-:W2:Y:S01]  /*4950*/  @P4 LDG.E R26, desc[UR8][R12.64+0x100] ;  /* 0x000100080c1a4981 */ /* 0x000ea2000c1e1900 */
[----:B------:R-:W-:-:S03]  /*4960*/  @P3 LOP3.LUT R7, R7, R20, RZ, 0x3c, !PT ;  /* 0x0000001407073212 */ /* 0x000fc600078e3cff */
[----:B------:R-:W2:Y:S01]  /*4970*/  @P2 LDG.E R21, desc[UR8][R12.64+0xcc] ;  /* 0x0000cc080c152981 */ /* 0x000ea2000c1e1900 */
[----:B------:R-:W-:-:S03]  /*4980*/  LOP3.LUT P0, RZ, R22, 0x8000, RZ, 0xc0, !PT ;  /* 0x0000800016ff7812 */ /* 0x000fc6000780c0ff */
[----:B------:R-:W2:Y:S01]  /*4990*/  @P2 LDG.E R20, desc[UR8][R12.64+0xd0] ;  /* 0x0000d0080c142981 */ /* 0x000ea2000c1e1900 */
[----:B------:R-:W-:-:S03]  /*49a0*/  @P5 LOP3.LUT R0, R0, R27, RZ, 0x3c, !PT ;  /* 0x0000001b00005212 */ /* 0x000fc600078e3cff */
[----:B------:R-:W2:Y:S04]  /*49b0*/  @P3 LDG.E R22, desc[UR8][R12.64+0xe4] ;  /* 0x0000e4080c163981 */ /* 0x000ea8000c1e1900 */
[----:B------:R-:W2:Y:S04]  /*49c0*/  @P6 LDG.E R27, desc[UR8][R12.64+0x118] ;  /* 0x000118080c1b6981 */ /* 0x000ea8000c1e1900 */
        /* <DEDUP_REMOVED lines=8> */
[----:B------:R-:W-:Y:S02]  /*4a50*/  @P2 LOP3.LUT R8, R8, R21, RZ, 0x3c, !PT ;  /* 0x0000001508082212 */ /* 0x000fe400078e3cff */
[----:B------:R-:W2:Y:S01]  /*4a60*/  @P3 LDG.E R21, desc[UR8][R12.64+0xe8] ;  /* 0x0000e8080c153981 */ /* 0x000ea2000c1e1900 */
        /* <DEDUP_REMOVED lines=12> */
[----:B------:R-:W-:-:S03]  /*4b30*/  @P3 LOP3.LUT R6, R6, R21, RZ, 0x3c, !PT ;  /* 0x0000001506063212 */ /* 0x000fc600078e3cff */
        /* <DEDUP_REMOVED lines=11> */
[----:B------:R-:W-:Y:S02]  /*4bf0*/  @P5 LOP3.LUT R8, R8, R27, RZ, 0x3c, !PT ;  /* 0x0000001b08085212 */ /* 0x000fe400078e3cff */
[----:B--2---:R-:W-:Y:S01]  /*4c00*/  @P6 LOP3.LUT R7, R7, R24, RZ, 0x3c, !PT ;  /* 0x0000001807076212 */ /* 0x004fe200078e3cff */
[----:B------:R-:W2:Y:S04]  /*4c10*/  @P0 LDG.E R27, desc[UR8][R12.64+0x130] ;  /* 0x000130080c1b0981 */ /* 0x000ea8000c1e1900 */
[----:B------:R-:W2:Y:S01]  /*4c20*/  @P0 LDG.E R24, desc[UR8][R12.64+0x13c] ;  /* 0x00013c080c180981 */ /* 0x000ea2000c1e1900 */
[----:B------:R-:W-:Y:S01]  /*4c30*/  UIADD3 UR4, UPT, UPT, UR4, 0x10, URZ ;  /* 0x0000001004047890 */ /* 0x000fe2000fffe0ff */
[----:B------:R-:W-:-:S03]  /*4c40*/  @P5 LOP3.LUT R6, R6, R21, RZ, 0x3c, !PT ;  /* 0x0000001506065212 */ /* 0x000fc600078e3cff */
[----:B------:R-:W-:Y:S01]  /*4c50*/  UISETP.NE.AND UP0, UPT, UR4, 0x20, UPT ;  /* 0x000000200400788c */ /* 0x000fe2000bf05270 */
[----:B------:R-:W-:-:S04]  /*4c60*/  @P6 LOP3.LUT R9, R9, R22, RZ, 0x3c, !PT ;  /* 0x0000001609096212 */ /* 0x000fc800078e3cff */
[----:B------:R-:W-:Y:S02]  /*4c70*/  @P0 LOP3.LUT R9, R9, R20, RZ, 0x3c, !PT ;  /* 0x0000001409090212 */ /* 0x000fe400078e3cff */
[----:B---3--:R-:W-:Y:S02]  /*4c80*/  @P6 LOP3.LUT R8, R8, R23, RZ, 0x3c, !PT ;  /* 0x0000001708086212 */ /* 0x008fe400078e3cff */
[----:B----4-:R-:W-:Y:S02]  /*4c90*/  @P6 LOP3.LUT R6, R6, R25, RZ, 0x3c, !PT ;  /* 0x0000001906066212 */ /* 0x010fe400078e3cff */
[----:B--2---:R-:W-:Y:S02]  /*4ca0*/  @P0 LOP3.LUT R8, R8, R27, RZ, 0x3c, !PT ;  /* 0x0000001b08080212 */ /* 0x004fe400078e3cff */
[----:B------:R-:W-:Y:S02]  /*4cb0*/  @P0 LOP3.LUT R6, R6, R29, RZ, 0x3c, !PT ;  /* 0x0000001d06060212 */ /* 0x000fe400078e3cff */
[----:B------:R-:W-:Y:S01]  /*4cc0*/  @P0 LOP3.LUT R7, R7, R24, RZ, 0x3c, !PT ;  /* 0x0000001807070212 */ /* 0x000fe200078e3cff */
[----:B------:R-:W-:Y:S06]  /*4cd0*/  BRA.U UP0, `(.L_x_17) ;  /* 0xfffffff5004c7547 */ /* 0x000fec000b83ffff */
[----:B------:R-:W-:-:S05]  /*4ce0*/  VIADD R17, R17, 0x1 ;  /* 0x0000000111117836 */ /* 0x000fca0000000000 */
[----:B------:R-:W-:-:S13]  /*4cf0*/  ISETP.NE.AND P0, PT, R17, 0x5, PT ;  /* 0x000000051100780c */ /* 0x000fda0003f05270 */
[----:B------:R-:W-:Y:S05]  /*4d00*/  @P0 BRA `(.L_x_18) ;  /* 0xfffffff400300947 */ /* 0x000fea000383ffff */
[----:B------:R0:W-:Y:S04]  /*4d10*/  STL [R1+0x4], R0 ;  /* 0x0000040001007387 */ /* 0x0001e80000100800 */
[----:B------:R0:W-:Y:S04]  /*4d20*/  STL.64 [R1+0x8], R8 ;  /* 0x0000080801007387 */ /* 0x0001e80000100a00 */
[----:B------:R0:W-:Y:S02]  /*4d30*/  STL.64 [R1+0x10], R6 ;  /* 0x0000100601007387 */ /* 0x0001e40000100a00 */
.L_x_12:
[----:B------:R-:W-:Y:S05]  /*4d40*/  BSYNC.RECONVERGENT B1 ;  /* 0x0000000000017941 */ /* 0x000fea0003800200 */
.L_x_11:
[----:B------:R-:W-:Y:S01]  /*4d50*/  ISETP.GT.U32.AND P0, PT, R16, 0x3, PT ;  /* 0x000000031000780c */ /* 0x000fe20003f04070 */
[----:B------:R-:W-:Y:S01]  /*4d60*/  VIADD R14, R14, 0x1 ;  /* 0x000000010e0e7836 */ /* 0x000fe20000000000 */
[--C-:B------:R-:W-:Y:S02]  /*4d70*/  SHF.R.U64 R16, R16, 0x2, R15.reuse ;  /* 0x0000000210107819 */ /* 0x100fe4000000120f */
[----:B------:R-:W-:Y:S02]  /*4d80*/  ISETP.GT.U32.AND.EX P0, PT, R15, RZ, PT, P0 ;  /* 0x000000ff0f00720c */ /* 0x000fe40003f04100 */
[----:B------:R-:W-:-:S11]  /*4d90*/  SHF.R.U32.HI R15, RZ, 0x2, R15 ;  /* 0x00000002ff0f7819 */ /* 0x000fd6000001160f */
[----:B------:R-:W-:Y:S05]  /*4da0*/  @P0 BRA `(.L_x_19) ;  /* 0xffffffd800bc0947 */ /* 0x000fea000383ffff */
.L_x_10:
[----:B------:R-:W-:Y:S05]  /*4db0*/  BSYNC.RECONVERGENT B0 ;  /* 0x0000000000007941 */ /* 0x000fea0003800200 */
.L_x_9:
[----:B------:R0:W-:Y:S01]  /*4dc0*/  STL.64 [R1+0x18], RZ ;  /* 0x000018ff01007387 */ /* 0x0001e20000100a00 */
[----:B------:R-:W-:Y:S01]  /*4dd0*/  IMAD.MOV.U32 R10, RZ, RZ, 0x587c5 ;  /* 0x000587c5ff0a7424 */ /* 0x000fe200078e00ff */
[----:B------:R-:W-:Y:S02]  /*4de0*/  BSSY.RECONVERGENT B0, `(.L_x_20) ;  /* 0x0000023000007945 */ /* 0x000fe40003800200 */
[----:B------:R0:W-:Y:S01]  /*4df0*/  STL [R1+0x20], RZ ;  /* 0x000020ff01007387 */ /* 0x0001e20000100800 */
[----:B------:R-:W-:-:S03]  /*4e00*/  IMAD R10, R5, R10, 0x2abc4dd5 ;  /* 0x2abc4dd5050a7424 */ /* 0x000fc600078e020a */
[----:B------:R0:W-:Y:S04]  /*4e10*/  STL.64 [R1+0x28], RZ ;  /* 0x000028ff01007387 */ /* 0x0001e80000100a00 */
.L_x_21:
[----:B------:R-:W-:Y:S02]  /*4e20*/  SHF.R.U32.HI R5, RZ, 0x2, R0 ;  /* 0x00000002ff057819 */ /* 0x000fe40000011600 */
[----:B------:R-:W-:Y:S02]  /*4e30*/  SHF.R.U32.HI R11, RZ, 0x2, R8 ;  /* 0x00000002ff0b7819 */ /* 0x000fe40000011608 */
[----:B------:R-:W-:Y:S01]  /*4e40*/  LOP3.LUT R5, R5, R0, RZ, 0x3c, !PT ;  /* 0x0000000005057212 */ /* 0x000fe200078e3cff */
[----:B01234-:R-:W-:Y:S01]  /*4e50*/  IMAD.SHL.U32 R0, R7, 0x10, RZ ;  /* 0x0000001007007824 */ /* 0x01ffe200078e00ff */
[----:B------:R-:W-:-:S03]  /*4e60*/  LOP3.LUT R11, R11, R8, RZ, 0x3c, !PT ;  /* 0x000000080b0b7212 */ /* 0x000fc600078e3cff */
[----:B------:R-:W-:Y:S02]  /*4e70*/  IMAD.SHL.U32 R2, R5, 0x2, RZ ;  /* 0x0000000205027824 */ /* 0x000fe400078e00ff */
[----:B------:R-:W-:-:S03]  /*4e80*/  IMAD.SHL.U32 R12, R11, 0x2, RZ ;  /* 0x000000020b0c7824 */ /* 0x000fc600078e00ff */
[----:B------:R-:W-:Y:S01]  /*4e90*/  LOP3.LUT R0, R5, R2, R0, 0x96, !PT ;  /* 0x0000000205007212 */ /* 0x000fe200078e9600 */
[----:B------:R-:W-:Y:S02]  /*4ea0*/  IMAD.MOV.U32 R5, RZ, RZ, R6 ;  /* 0x000000ffff057224 */ /* 0x000fe400078e0006 */
[----:B------:R-:W-:Y:S01]  /*4eb0*/  IMAD.MOV.U32 R2, RZ, RZ, 0x2f800000 ;  /* 0x2f800000ff027424 */ /* 0x000fe200078e00ff */
[----:B------:R-:W-:-:S04]  /*4ec0*/  LOP3.LUT R6, R0, R7, RZ, 0x3c, !PT ;  /* 0x0000000700067212 */ /* 0x000fc800078e3cff */
[----:B------:R-:W-:Y:S01]  /*4ed0*/  IADD3 R0, PT, PT, R10, 0x587c5, R6 ;  /* 0x000587c50a007810 */ /* 0x000fe20007ffe006 */
[----:B------:R-:W-:Y:S02]  /*4ee0*/  IMAD.SHL.U32 R8, R6, 0x10, RZ ;  /* 0x0000001006087824 */ /* 0x000fe400078e00ff */
[----:B------:R-:W-:-:S03]  /*4ef0*/  VIADD R10, R10, 0xb0f8a ;  /* 0x000b0f8a0a0a7836 */ /* 0x000fc60000000000 */
[----:B------:R-:W-:Y:S01]  /*4f00*/  LOP3.LUT R13, R11, R12, R8, 0x96, !PT ;  /* 0x0000000c0b0d7212 */ /* 0x000fe200078e9608 */
[----:B------:R-:W-:Y:S01]  /*4f10*/  IMAD.MOV.U32 R8, RZ, RZ, R5 ;  /* 0x000000ffff087224 */ /* 0x000fe200078e0005 */
[----:B------:R-:W-:Y:S02]  /*4f20*/  I2FP.F32.U32 R11, R0 ;  /* 0x00000000000b7245 */ /* 0x000fe40000201000 */
[----:B------:R-:W-:-:S03]  /*4f30*/  LOP3.LUT R13, R13, R6, RZ, 0x3c, !PT ;  /* 0x000000060d0d7212 */ /* 0x000fc600078e3cff */
[----:B------:R-:W-:Y:S02]  /*4f40*/  FFMA R11, R11, R2, 1.1641532182693481445e-10 ;  /* 0x2f0000000b0b7423 */ /* 0x000fe40000000002 */
[----:B------:R-:W-:Y:S02]  /*4f50*/  IMAD.IADD R0, R13, 0x1, R10 ;  /* 0x000000010d007824 */ /* 0x000fe400078e020a */
[----:B------:R-:W-:-:S03]  /*4f60*/  FADD R11, R11, R11 ;  /* 0x0000000b0b0b7221 */ /* 0x000fc60000000000 */
[----:B------:R-:W-:Y:S01]  /*4f70*/  I2FP.F32.U32 R15, R0 ;  /* 0x00000000000f7245 */ /* 0x000fe20000201000 */
[----:B------:R-:W-:Y:S01]  /*4f80*/  FADD R16, -R11, 1 ;  /* 0x3f8000000b107421 */ /* 0x000fe20000000100 */
[----:B------:R-:W-:Y:S02]  /*4f90*/  IMAD.MOV.U32 R11, RZ, RZ, R9 ;  /* 0x000000ffff0b7224 */ /* 0x000fe400078e0009 */
[----:B------:R-:W-:Y:S02]  /*4fa0*/  IMAD.MOV.U32 R9, RZ, RZ, R7 ;  /* 0x000000ffff097224 */ /* 0x000fe400078e0007 */
[----:B------:R-:W-:Y:S01]  /*4fb0*/  FFMA R15, R15, R2, 1.1641532182693481445e-10 ;  /* 0x2f0000000f0f7423 */ /* 0x000fe20000000002 */
[----:B------:R-:W-:Y:S01]  /*4fc0*/  FMUL R0, R16, R16 ;  /* 0x0000001010007220 */ /* 0x000fe20000400000 */
[----:B------:R-:W-:-:S04]  /*4fd0*/  IMAD.MOV.U32 R7, RZ, RZ, R13 ;  /* 0x000000ffff077224 */ /* 0x000fc800078e000d */
[----:B------:R-:W-:Y:S01]  /*4fe0*/  FSETP.GEU.AND P0, PT, R15, R0, PT ;  /* 0x000000000f00720b */ /* 0x000fe20003f0e000 */
[----:B------:R-:W-:-:S12]  /*4ff0*/  IMAD.MOV.U32 R0, RZ, RZ, R11 ;  /* 0x000000ffff007224 */ /* 0x000fd800078e000b */
[----:B------:R-:W-:Y:S05]  /*5000*/  @!P0 BRA `(.L_x_21) ;  /* 0xfffffffc00848947 */ /* 0x000fea000383ffff */
[----:B------:R-:W-:Y:S05]  /*5010*/  BSYNC.RECONVERGENT B0 ;  /* 0x0000000000007941 */ /* 0x000fea0003800200 */
.L_x_20:
[----:B------:R-:W0:Y:S08]  /*5020*/  LDC.64 R12, c[0x0][0x390] ;  /* 0x0000e400ff0c7b82 */ /* 0x000e300000000a00 */
[----:B------:R-:W1:Y:S01]  /*5030*/  LDC.64 R14, c[0x0][0x398] ;  /* 0x0000e600ff0e7b82 */ /* 0x000e620000000a00 */
[----:B0----5:R-:W-:-:S06]  /*5040*/  IMAD.WIDE R12, R4, 0x4, R12 ;  /* 0x00000004040c7825 */ /* 0x021fcc00078e020c */
[----:B------:R-:W2:Y:S01]  /*5050*/  LDG.E R12, desc[UR8][R12.64] ;  /* 0x000000080c0c7981 */ /* 0x000ea2000c1e1900 */
[----:B-1----:R-:W-:-:S06]  /*5060*/  IMAD.WIDE R14, R4, 0x4, R14 ;  /* 0x00000004040e7825 */ /* 0x002fcc00078e020e */
[----:B------:R-:W2:Y:S01]  /*5070*/  LDG.E R15, desc[UR8][R14.64] ;  /* 0x000000080e0f7981 */ /* 0x000ea2000c1e1900 */
[----:B------:R-:W-:Y:S01]  /*5080*/  BSSY.RECONVERGENT B0, `(.L_x_22) ;  /* 0x0000023000007945 */ /* 0x000fe20003800200 */
[----:B------:R-:W-:Y:S02]  /*5090*/  IMAD.MOV.U32 R0, RZ, RZ, R5 ;  /* 0x000000ffff007224 */ /* 0x000fe400078e0005 */
[----:B--2---:R-:W-:-:S07]  /*50a0*/  FFMA R5, R16, R12, R15 ;  /* 0x0000000c10057223 */ /* 0x004fce000000000f */
.L_x_23:
[----:B------:R-:W-:Y:S01]  /*50b0*/  SHF.R.U32.HI R8, RZ, 0x2, R11 ;  /* 0x00000002ff087819 */ /* 0x000fe2000001160b */
[----:B------:R-:W-:Y:S01]  /*50c0*/  IMAD.SHL.U32 R12, R7, 0x10, RZ ;  /* 0x00000010070c7824 */ /* 0x000fe200078e00ff */
[----:B------:R-:W-:Y:S02]  /*50d0*/  SHF.R.U32.HI R13, RZ, 0x2, R0 ;  /* 0x00000002ff0d7819 */ /* 0x000fe40000011600 */
[----:B------:R-:W-:Y:S02]  /*50e0*/  LOP3.LUT R8, R8, R11, RZ, 0x3c, !PT ;  /* 0x0000000b08087212 */ /* 0x000fe400078e3cff */
[----:B------:R-:W-:-:S03]  /*50f0*/  LOP3.LUT R13, R13, R0, RZ, 0x3c, !PT ;  /* 0x000000000d0d7212 */ /* 0x000fc600078e3cff */
[----:B------:R-:W-:-:S05]  /*5100*/  IMAD.SHL.U32 R11, R8, 0x2, RZ ;  /* 0x00000002080b7824 */ /* 0x000fca00078e00ff */
[----:B------:R-:W-:Y:S01]  /*5110*/  LOP3.LUT R12, R8, R11, R12, 0x96, !PT ;  /* 0x0000000b080c7212 */ /* 0x000fe200078e960c */
[----:B------:R-:W-:Y:S02]  /*5120*/  IMAD.MOV.U32 R8, RZ, RZ, R6 ;  /* 0x000000ffff087224 */ /* 0x000fe400078e0006 */
[----:B------:R-:W-:Y:S01]  /*5130*/  IMAD.SHL.U32 R11, R13, 0x2, RZ ;  /* 0x000000020d0b7824 */ /* 0x000fe200078e00ff */
[----:B------:R-:W-:-:S05]  /*5140*/  LOP3.LUT R6, R12, R7, RZ, 0x3c, !PT ;  /* 0x000000070c067212 */ /* 0x000fca00078e3cff */
[----:B------:R-:W-:-:S05]  /*5150*/  IMAD.SHL.U32 R0, R6, 0x10, RZ ;  /* 0x0000001006007824 */ /* 0x000fca00078e00ff */
[----:B------:R-:W-:Y:S02]  /*5160*/  LOP3.LUT R11, R13, R11, R0, 0x96, !PT ;  /* 0x0000000b0d0b7212 */ /* 0x000fe400078e9600 */
[C---:B------:R-:W-:Y:S01]  /*5170*/  IADD3 R0, PT, PT, R10.reuse, 0x587c5, R6 ;  /* 0x000587c50a007810 */ /* 0x040fe20007ffe006 */
[----:B------:R-:W-:Y:S01]  /*5180*/  VIADD R10, R10, 0xb0f8a ;  /* 0x000b0f8a0a0a7836 */ /* 0x000fe20000000000 */
[----:B------:R-:W-:-:S05]  /*5190*/  LOP3.LUT R13, R11, R6, RZ, 0x3c, !PT ;  /* 0x000000060b0d7212 */ /* 0x000fca00078e3cff */
[----:B------:R-:W-:-:S05]  /*51a0*/  IMAD.IADD R11, R10, 0x1, R13 ;  /* 0x000000010a0b7824 */ /* 0x000fca00078e020d */
[----:B------:R-:W-:Y:S02]  /*51b0*/  I2FP.F32.U32 R15, R11 ;  /* 0x0000000b000f7245 */ /* 0x000fe40000201000 */
[----:B------:R-:W-:Y:S01]  /*51c0*/  I2FP.F32.U32 R11, R0 ;  /* 0x00000000000b7245 */ /* 0x000fe20000201000 */
[----:B------:R-:W-:Y:S02]  /*51d0*/  IMAD.MOV.U32 R0, RZ, RZ, R8 ;  /* 0x000000ffff007224 */ /* 0x000fe400078e0008 */
[-C--:B------:R-:W-:Y:S02]  /*51e0*/  FFMA R15, R15, R2.reuse, 1.1641532182693481445e-10 ;  /* 0x2f0000000f0f7423 */ /* 0x080fe40000000002 */
[----:B------:R-:W-:Y:S02]  /*51f0*/  FFMA R11, R11, R2, 1.1641532182693481445e-10 ;  /* 0x2f0000000b0b7423 */ /* 0x000fe40000000002 */
[----:B------:R-:W-:Y:S02]  /*5200*/  FADD R12, R15, R15 ;  /* 0x0000000f0f0c7221 */ /* 0x000fe40000000000 */
[----:B------:R-:W-:-:S02]  /*5210*/  FADD R14, R11, R11 ;  /* 0x0000000b0b0e7221 */ /* 0x000fc40000000000 */
[----:B------:R-:W-:Y:S02]  /*5220*/  FADD R12, -R12, 1 ;  /* 0x3f8000000c0c7421 */ /* 0x000fe40000000100 */
[----:B------:R-:W-:Y:S02]  /*5230*/  FADD R14, -R14, 1 ;  /* 0x3f8000000e0e7421 */ /* 0x000fe40000000100 */
[----:B------:R-:W-:-:S04]  /*5240*/  FMUL R11, R12, R12 ;  /* 0x0000000c0c0b7220 */ /* 0x000fc80000400000 */
[----:B------:R-:W-:Y:S01]  /*5250*/  FFMA R15, R14, R14, R11 ;  /* 0x0000000e0e0f7223 */ /* 0x000fe2000000000b */
[----:B------:R-:W-:Y:S02]  /*5260*/  IMAD.MOV.U32 R11, RZ, RZ, R9 ;  /* 0x000000ffff0b7224 */ /* 0x000fe400078e0009 */
[----:B------:R-:W-:Y:S02]  /*5270*/  IMAD.MOV.U32 R9, RZ, RZ, R7 ;  /* 0x000000ffff097224 */ /* 0x000fe400078e0007 */
[----:B------:R-:W-:Y:S01]  /*5280*/  FSETP.GT.AND P0, PT, R15, 1, PT ;  /* 0x3f8000000f00780b */ /* 0x000fe20003f04000 */
[----:B------:R-:W-:-:S12]  /*5290*/  IMAD.MOV.U32 R7, RZ, RZ, R13 ;  /* 0x000000ffff077224 */ /* 0x000fd800078e000d */
[----:B------:R-:W-:Y:S05]  /*52a0*/  @P0 BRA `(.L_x_23) ;  /* 0xfffffffc00800947 */ /* 0x000fea000383ffff */
[----:B------:R-:W-:Y:S05]  /*52b0*/  BSYNC.RECONVERGENT B0 ;  /* 0x0000000000007941 */ /* 0x000fea0003800200 */
.L_x_22:
[C---:B------:R-:W-:Y:S01]  /*52c0*/  FADD R20, -R15.reuse, 1 ;  /* 0x3f8000000f147421 */ /* 0x040fe20000000100 */
[----:B------:R0:W-:Y:S01]  /*52d0*/  STL.64 [R1+0x10], R6 ;  /* 0x0000100601007387 */ /* 0x0001e20000100a00 */
[----:B------:R-:W-:Y:S01]  /*52e0*/  FADD R0, R15, R15 ;  /* 0x0000000f0f007221 */ /* 0x000fe20000000000 */
[----:B------:R-:W-:Y:S01]  /*52f0*/  BSSY.RECONVERGENT B0, `(.L_x_24) ;  /* 0x0000012000007945 */ /* 0x000fe20003800200 */
[----:B------:R-:W-:Y:S01]  /*5300*/  VIADD R2, R20, 0xf3000000 ;  /* 0xf300000014027836 */ /* 0x000fe20000000000 */
[----:B------:R0:W-:Y:S01]  /*5310*/  STL.64 [R1], R10 ;  /* 0x0000000a01007387 */ /* 0x0001e20000100a00 */
[----:B------:R0:W1:Y:S01]  /*5320*/  MUFU.RSQ R13, R20 ;  /* 0x00000014000d7308 */ /* 0x0000620000001400 */
[----:B------:R-:W-:Y:S02]  /*5330*/  FADD R0, -R0, 1 ;  /* 0x3f80000000007421 */ /* 0x000fe40000000100 */
[----:B------:R0:W-:Y:S01]  /*5340*/  STL.64 [R1+0x8], R8 ;  /* 0x0000080801007387 */ /* 0x0001e20000100a00 */
[----:B------:R-:W-:Y:S01]  /*5350*/  ISETP.GT.U32.AND P0, PT, R2, 0x727fffff, PT ;  /* 0x727fffff0200780c */ /* 0x000fe20003f04070 */
[----:B------:R-:W-:-:S02]  /*5360*/  IMAD.MOV.U32 R2, RZ, RZ, 0x3f800000 ;  /* 0x3f800000ff027424 */ /* 0x000fc400078e00ff */
[----:B------:R-:W-:-:S10]  /*5370*/  FMUL R0, R5, R0 ;  /* 0x0000000005007220 */ /* 0x000fd40000400000 */
[----:B01----:R-:W-:Y:S05]  /*5380*/  @!P0 BRA `(.L_x_25) ;  /* 0x0000000000108947 */ /* 0x003fea0003800000 */
[----:B------:R-:W-:-:S07]  /*5390*/  MOV R26, 0x53b0 ;  /* 0x000053b0001a7802 */ /* 0x000fce0000000f00 */
[----:B------:R-:W-:Y:S05]  /*53a0*/  CALL.REL.NOINC `($__internal_1_$__cuda_sm20_sqrt_rn_f32_slowpath) ;  /* 0x0000000800b47944 */ /* 0x000fea0003c00000 */
[----:B------:R-:W-:Y:S01]  /*53b0*/  IMAD.MOV.U32 R6, RZ, RZ, R28 ;  /* 0x000000ffff067224 */ /* 0x000fe200078e001c */
[----:B------:R-:W-:Y:S06]  /*53c0*/  BRA `(.L_x_26) ;  /* 0x0000000000107947 */ /* 0x000fec0003800000 */
.L_x_25:
[----:B------:R-:W-:Y:S01]  /*53d0*/  FMUL.FTZ R7, R20, R13 ;  /* 0x0000000d14077220 */ /* 0x000fe20000410000 */
[----:B------:R-:W-:-:S03]  /*53e0*/  FMUL.FTZ R13, R13, 0.5 ;  /* 0x3f0000000d0d7820 */ /* 0x000fc60000410000 */
[----:B------:R-:W-:-:S04]  /*53f0*/  FFMA R6, -R7, R7, R20 ;  /* 0x0000000707067223 */ /* 0x000fc80000000114 */
[----:B------:R-:W-:-:S07]  /*5400*/  FFMA R6, R6, R13, R7 ;  /* 0x0000000d06067223 */ /* 0x000fce0000000007 */
.L_x_26:
[----:B------:R-:W-:Y:S05]  /*5410*/  BSYNC.RECONVERGENT B0 ;  /* 0x0000000000007941 */ /* 0x000fea0003800200 */
.L_x_24:
[----:B------:R-:W0:Y:S01]  /*5420*/  LDCU UR4, c[0x0][0x3d0] ;  /* 0x00007a00ff0477ac */ /* 0x000e220008000800 */
[----:B------:R-:W-:Y:S01]  /*5430*/  FADD R6, R6, R6 ;  /* 0x0000000606067221 */ /* 0x000fe20000000000 */
[C---:B------:R-:W-:Y:S01]  /*5440*/  FMUL R9, R5.reuse, R12 ;  /* 0x0000000c05097220 */ /* 0x040fe20000400000 */
[----:B------:R-:W-:-:S03]  /*5450*/  FMUL R7, R5, R14 ;  /* 0x0000000e05077220 */ /* 0x000fc60000400000 */
[C---:B------:R-:W-:Y:S01]  /*5460*/  FMUL R8, R6.reuse, R9 ;  /* 0x0000000906087220 */ /* 0x040fe20000400000 */
[----:B------:R-:W-:Y:S01]  /*5470*/  FMUL R7, R6, R7 ;  /* 0x0000000706077220 */ /* 0x000fe20000400000 */
[----:B------:R-:W-:Y:S01]  /*5480*/  IMAD R9, R3, 0x3, RZ ;  /* 0x0000000303097824 */ /* 0x000fe200078e02ff */
[----:B0-----:R-:W-:-:S09]  /*5490*/  UISETP.GE.AND UP0, UPT, UR4, 0x1, UPT ;  /* 0x000000010400788c */ /* 0x001fd2000bf06270 */
[----:B------:R-:W-:Y:S05]  /*54a0*/  BRA.U !UP0, `(.L_x_27) ;  /* 0x0000000508147547 */ /* 0x000fea000b800000 */
[----:B------:R-:W0:Y:S01]  /*54b0*/  LDC.64 R20, c[0x0][0x380] ;  /* 0x0000e000ff147b82 */ /* 0x000e220000000a00 */
[----:B------:R-:W1:Y:S07]  /*54c0*/  LDCU UR4, c[0x0][0x3d0] ;  /* 0x00007a00ff0477ac */ /* 0x000e6e0008000800 */
[----:B------:R-:W2:Y:S08]  /*54d0*/  LDC.64 R10, c[0x0][0x3c8] ;  /* 0x0000f200ff0a7b82 */ /* 0x000eb00000000a00 */
[----:B------:R-:W3:Y:S01]  /*54e0*/  LDC.64 R12, c[0x0][0x380] ;  /* 0x0000e000ff0c7b82 */ /* 0x000ee20000000a00 */
[----:B0-----:R-:W-:-:S07]  /*54f0*/  IMAD.WIDE R20, R9, 0x4, R20 ;  /* 0x0000000409147825 */ /* 0x001fce00078e0214 */
[----:B------:R-:W0:Y:S01]  /*5500*/  LDC.64 R14, c[0x0][0x3a8] ;  /* 0x0000ea00ff0e7b82 */ /* 0x000e220000000a00 */
[----:B------:R-:W4:Y:S04]  /*5510*/  LDG.E R23, desc[UR8][R20.64] ;  /* 0x0000000814177981 */ /* 0x000f28000c1e1900 */
[----:B------:R-:W5:Y:S03]  /*5520*/  LDG.E R24, desc[UR8][R20.64+0x4] ;  /* 0x0000040814187981 */ /* 0x000f66000c1e1900 */
[----:B------:R-:W0:Y:S01]  /*5530*/  LDC.64 R16, c[0x0][0x398] ;  /* 0x0000e600ff107b82 */ /* 0x000e220000000a00 */
[----:B------:R-:W2:Y:S01]  /*5540*/  LDG.E R25, desc[UR8][R20.64+0x8] ;  /* 0x0000080814197981 */ /* 0x000ea2000c1e1900 */
[----:B------:R-:W-:-:S02]  /*5550*/  IMAD.MOV.U32 R22, RZ, RZ, RZ ;  /* 0x000000ffff167224 */ /* 0x000fc400078e00ff */
[----:B------:R-:W-:-:S04]  /*5560*/  IMAD.MOV.U32 R2, RZ, RZ, 0x3f800000 ;  /* 0x3f800000ff027424 */ /* 0x000fc800078e00ff */
[----:B------:R-:W0:Y:S01]  /*5570*/  LDC.64 R18, c[0x0][0x3b0] ;  /* 0x0000ec00ff127b82 */ /* 0x000e220000000a00 */
[----:B----4-:R-:W-:Y:S01]  /*5580*/  FADD R23, R0, R23 ;  /* 0x0000001700177221 */ /* 0x010fe20000000000 */
[----:B-----5:R-:W-:Y:S01]  /*5590*/  FADD R24, R7, R24 ;  /* 0x0000001807187221 */ /* 0x020fe20000000000 */
[----:B0123--:R-:W-:-:S07]  /*55a0*/  FADD R6, R8, R25 ;  /* 0x0000001908067221 */ /* 0x00ffce0000000000 */
.L_x_33:
[----:B------:R-:W-:Y:S01]  /*55b0*/  ISETP.NE.AND P0, PT, R22, R3, PT ;  /* 0x000000031600720c */ /* 0x000fe20003f05270 */
[----:B------:R-:W-:-:S12]  /*55c0*/  BSSY.RECONVERGENT B0, `(.L_x_28) ;  /* 0x0000030000007945 */ /* 0x000fd80003800200 */
[----:B------:R-:W-:Y:S05]  /*55d0*/  @!P0 BRA `(.L_x_29) ;  /* 0x0000000000b88947 */ /* 0x000fea0003800000 */
[----:B------:R-:W-:-:S04]  /*55e0*/  IMAD R27, R22, 0x3, RZ ;  /* 0x00000003161b7824 */ /* 0x000fc800078e02ff */
[----:B------:R-:W-:-:S05]  /*55f0*/  IMAD.WIDE.U32 R26, R27, 0x4, R12 ;  /* 0x000000041b1a7825 */ /* 0x000fca00078e000c */
[----:B------:R-:W2:Y:S01]  /*5600*/  LDG.E R20, desc[UR8][R26.64] ;  /* 0x000000081a147981 */ /* 0x000ea2000c1e1900 */
[----:B------:R-:W-:-:S03]  /*5610*/  IMAD.WIDE.U32 R28, R22, 0x4, R10 ;  /* 0x00000004161c7825 */ /* 0x000fc600078e000a */
[----:B------:R-:W3:Y:S04]  /*5620*/  LDG.E R21, desc[UR8][R26.64+0x4] ;  /* 0x000004081a157981 */ /* 0x000ee8000c1e1900 */
[----:B------:R-:W4:Y:S04]  /*5630*/  LDG.E R25, desc[UR8][R28.64] ;  /* 0x000000081c197981 */ /* 0x000f28000c1e1900 */
[----:B------:R-:W5:Y:S01]  /*5640*/  LDG.E R27, desc[UR8][R26.64+0x8] ;  /* 0x000008081a1b7981 */ /* 0x000f62000c1e1900 */
[----:B--2---:R-:W-:Y:S01]  /*5650*/  FADD R20, R23, -R20 ;  /* 0x8000001417147221 */ /* 0x004fe20000000000 */
[----:B---3--:R-:W-:-:S03]  /*5660*/  FADD R21, R24, -R21 ;  /* 0x8000001518157221 */ /* 0x008fc60000000000 */
[----:B------:R-:W-:-:S04]  /*5670*/  FFMA R20, R20, R20, RZ ;  /* 0x0000001414147223 */ /* 0x000fc800000000ff */
[----:B------:R-:W-:Y:S01]  /*5680*/  FFMA R20, R21, R21, R20 ;  /* 0x0000001515147223 */ /* 0x000fe20000000014 */
[----:B----4-:R-:W-:Y:S02]  /*5690*/  IMAD.SHL.U32 R29, R25, 0x2, RZ ;  /* 0x00000002191d7824 */ /* 0x010fe400078e00ff */
[----:B-----5:R-:W-:-:S04]  /*56a0*/  FADD R21, R6, -R27 ;  /* 0x8000001b06157221 */ /* 0x020fc80000000000 */
[----:B------:R-:W-:Y:S01]  /*56b0*/  FFMA R28, R21, R21, R20 ;  /* 0x00000015151c7223 */ /* 0x000fe20000000014 */
[----:B------:R-:W-:-:S05]  /*56c0*/  IMAD.WIDE R20, R29, 0x4, R14 ;  /* 0x000000041d147825 */ /* 0x000fca00078e020e */
[----:B------:R-:W2:Y:S02]  /*56d0*/  LDG.E R27, desc[UR8][R20.64] ;  /* 0x00000008141b7981 */ /* 0x000ea4000c1e1900 */
[----:B--2---:R-:W-:-:S13]  /*56e0*/  FSETP.GEU.AND P0, PT, R28, R27, PT ;  /* 0x0000001b1c00720b */ /* 0x004fda0003f0e000 */
[----:B------:R-:W-:Y:S05]  /*56f0*/  @!P0 EXIT ;  /* 0x000000000000894d */ /* 0x000fea0003800000 */
[----:B------:R-:W2:Y:S02]  /*5700*/  LDG.E R21, desc[UR8][R20.64+0x4] ;  /* 0x0000040814157981 */ /* 0x000ea4000c1e1900 */
[----:B--2---:R-:W-:-:S13]  /*5710*/  FSETP.GEU.AND P0, PT, R28, R21, PT ;  /* 0x000000151c00720b */ /* 0x004fda0003f0e000 */
[----:B------:R-:W-:Y:S05]  /*5720*/  @P0 BRA `(.L_x_29) ;  /* 0x0000000000640947 */ /* 0x000fea0003800000 */
[----:B------:R-:W-:Y:S01]  /*5730*/  VIADD R20, R28, 0xf3000000 ;  /* 0xf30000001c147836 */ /* 0x000fe20000000000 */
[----:B------:R0:W1:Y:S01]  /*5740*/  MUFU.RSQ R27, R28 ;  /* 0x0000001c001b7308 */ /* 0x0000620000001400 */
[----:B------:R-:W-:Y:S03]  /*5750*/  BSSY.RECONVERGENT B1, `(.L_x_30) ;  /* 0x000000b000017945 */ /* 0x000fe60003800200 */
[----:B------:R-:W-:-:S13]  /*5760*/  ISETP.GT.U32.AND P0, PT, R20, 0x727fffff, PT ;  /* 0x727fffff1400780c */ /* 0x000fda0003f04070 */
[----:B01----:R-:W-:Y:S05]  /*5770*/  @!P0 BRA `(.L_x_31) ;  /* 0x0000000000108947 */ /* 0x003fea0003800000 */
[----:B------:R-:W-:Y:S01]  /*5780*/  IMAD.MOV.U32 R20, RZ, RZ, R28 ;  /* 0x000000ffff147224 */ /* 0x000fe200078e001c */
[----:B------:R-:W-:-:S07]  /*5790*/  MOV R26, 0x57b0 ;  /* 0x000057b0001a7802 */ /* 0x000fce0000000f00 */
[----:B------:R-:W-:Y:S05]  /*57a0*/  CALL.REL.NOINC `($__internal_1_$__cuda_sm20_sqrt_rn_f32_slowpath) ;  /* 0x0000000400b47944 */ /* 0x000fea0003c00000 */
[----:B------:R-:W-:Y:S05]  /*57b0*/  BRA `(.L_x_32) ;  /* 0x0000000000107947 */ /* 0x000fea0003800000 */
.L_x_31:
[----:B------:R-:W-:Y:S01]  /*57c0*/  FMUL.FTZ R21, R28, R27 ;  /* 0x0000001b1c157220 */ /* 0x000fe20000410000 */
[----:B------:R-:W-:-:S03]  /*57d0*/  FMUL.FTZ R20, R27, 0.5 ;  /* 0x3f0000001b147820 */ /* 0x000fc60000410000 */
[----:B------:R-:W-:-:S04]  /*57e0*/  FFMA R28, -R21, R21, R28 ;  /* 0x00000015151c7223 */ /* 0x000fc8000000011c */
[----:B------:R-:W-:-:S07]  /*57f0*/  FFMA R28, R28, R20, R21 ;  /* 0x000000141c1c7223 */ /* 0x000fce0000000015 */
.L_x_32:
[----:B------:R-:W-:Y:S05]  /*5800*/  BSYNC.RECONVERGENT B1 ;  /* 0x0000000000017941 */ /* 0x000fea0003800200 */
.L_x_30:
[C---:B------:R-:W-:Y:S01]  /*5810*/  IMAD.WIDE R26, R25.reuse, 0x4, R16 ;  /* 0x00000004191a7825 */ /* 0x040fe200078e0210 */
[----:B------:R-:W0:Y:S05]  /*5820*/  LDC.64 R20, c[0x0][0x3a0] ;  /* 0x0000e800ff147b82 */ /* 0x000e2a0000000a00 */
[----:B------:R-:W2:Y:S01]  /*5830*/  LDG.E R27, desc[UR8][R26.64] ;  /* 0x000000081a1b7981 */ /* 0x000ea2000c1e1900 */
[----:B0-----:R-:W-:-:S06]  /*5840*/  IMAD.WIDE R20, R25, 0x4, R20 ;  /* 0x0000000419147825 */ /* 0x001fcc00078e0214 */
[----:B------:R-:W3:Y:S01]  /*5850*/  LDG.E R21, desc[UR8][R20.64] ;  /* 0x0000000814157981 */ /* 0x000ee2000c1e1900 */
[----:B--2---:R-:W-:Y:S01]  /*5860*/  FADD R28, -R27, R28 ;  /* 0x0000001c1b1c7221 */ /* 0x004fe20000000100 */
[----:B------:R-:W-:-:S05]  /*5870*/  IMAD.WIDE R26, R25, 0x4, R18 ;  /* 0x00000004191a7825 */ /* 0x000fca00078e0212 */
[----:B------:R-:W2:Y:S02]  /*5880*/  LDG.E R29, desc[UR8][R26.64] ;  /* 0x000000081a1d7981 */ /* 0x000ea4000c1e1900 */
[----:B--2---:R-:W-:-:S04]  /*5890*/  FMUL R29, R28, R29 ;  /* 0x0000001d1c1d7220 */ /* 0x004fc80000400000 */
[----:B---3--:R-:W-:-:S04]  /*58a0*/  FFMA R29, -R28, R29, R21 ;  /* 0x0000001d1c1d7223 */ /* 0x008fc80000000115 */
[----:B------:R-:W-:-:S07]  /*58b0*/  FMUL R2, R2, R29 ;  /* 0x0000001d02027220 */ /* 0x000fce0000400000 */
.L_x_29:
[----:B------:R-:W-:Y:S05]  /*58c0*/  BSYNC.RECONVERGENT B0 ;  /* 0x0000000000007941 */ /* 0x000fea0003800200 */
.L_x_28:
[----:B------:R-:W-:-:S05]  /*58d0*/  VIADD R22, R22, 0x1 ;  /* 0x0000000116167836 */ /* 0x000fca0000000000 */
[----:B------:R-:W-:-:S13]  /*58e0*/  ISETP.NE.AND P0, PT, R22, UR4, PT ;  /* 0x0000000416007c0c */ /* 0x000fda000bf05270 */
[----:B------:R-:W-:Y:S05]  /*58f0*/  @P0 BRA `(.L_x_33) ;  /* 0xfffffffc002c0947 */ /* 0x000fea000383ffff */
.L_x_27:
[----:B------:R-:W-:Y:S01]  /*5900*/  VIADD R3, R5, 0x1800000 ;  /* 0x0180000005037836 */ /* 0x000fe20000000000 */
[----:B------:R-:W-:Y:S04]  /*5910*/  BSSY.RECONVERGENT B0, `(.L_x_34) ;  /* 0x000000b000007945 */ /* 0x000fe80003800200 */
[----:B------:R-:W-:-:S04]  /*5920*/  LOP3.LUT R3, R3, 0x7f800000, RZ, 0xc0, !PT ;  /* 0x7f80000003037812 */ /* 0x000fc800078ec0ff */
[----:B------:R-:W-:-:S13]  /*5930*/  ISETP.GT.U32.AND P0, PT, R3, 0x1ffffff, PT ;  /* 0x01ffffff0300780c */ /* 0x000fda0003f04070 */
[----:B------:R-:W-:Y:S05]  /*5940*/  @P0 BRA `(.L_x_35) ;  /* 0x00000000000c0947 */ /* 0x000fea0003800000 */
[----:B------:R-:W-:-:S07]  /*5950*/  MOV R6, 0x5970 ;  /* 0x0000597000067802 */ /* 0x000fce0000000f00 */
[----:B------:R-:W-:Y:S05]  /*5960*/  CALL.REL.NOINC `($__internal_0_$__cuda_sm20_rcp_rn_f32_slowpath) ;  /* 0x00000000006c7944 */ /* 0x000fea0003c00000 */
[----:B------:R-:W-:Y:S05]  /*5970*/  BRA `(.L_x_36) ;  /* 0x0000000000107947 */ /* 0x000fea0003800000 */
.L_x_35:
[----:B------:R-:W0:Y:S02]  /*5980*/  MUFU.RCP R6, R5 ;  /* 0x0000000500067308 */ /* 0x000e240000001000 */
[----:B0-----:R-:W-:-:S04]  /*5990*/  FFMA R3, R5, R6, -1 ;  /* 0xbf80000005037423 */ /* 0x001fc80000000006 */
[----:B------:R-:W-:-:S04]  /*59a0*/  FADD.FTZ R3, -R3, -RZ ;  /* 0x800000ff03037221 */ /* 0x000fc80000010100 */
[----:B------:R-:W-:-:S07]  /*59b0*/  FFMA R3, R6, R3, R6 ;  /* 0x0000000306037223 */ /* 0x000fce0000000006 */
.L_x_36:
[----:B------:R-:W-:Y:S05]  /*59c0*/  BSYNC.RECONVERGENT B0 ;  /* 0x0000000000007941 */ /* 0x000fea0003800200 */
.L_x_34:
[----:B------:R-:W0:Y:S08]  /*59d0*/  LDC.64 R10, c[0x0][0x3c0] ;  /* 0x0000f000ff0a7b82 */ /* 0x000e300000000a00 */
[----:B------:R-:W1:Y:S01]  /*59e0*/  LDC.64 R12, c[0x0][0x3b8] ;  /* 0x0000ee00ff0c7b82 */ /* 0x000e620000000a00 */
[----:B0-----:R-:W-:-:S06]  /*59f0*/  IMAD.WIDE R10, R4, 0x4, R10 ;  /* 0x00000004040a7825 */ /* 0x001fcc00078e020a */
[----:B------:R-:W2:Y:S01]  /*5a00*/  LDG.E R10, desc[UR8][R10.64] ;  /* 0x000000080a0a7981 */ /* 0x000ea2000c1e1900 */
[----:B-1----:R-:W-:Y:S02]  /*5a10*/  IMAD.WIDE R12, R4, 0x4, R12 ;  /* 0x00000004040c7825 */ /* 0x002fe400078e020c */
[----:B------:R-:W0:Y:S04]  /*5a20*/  LDC.64 R4, c[0x0][0x388] ;  /* 0x0000e200ff047b82 */ /* 0x000e280000000a00 */
[----:B------:R-:W2:Y:S01]  /*5a30*/  LDG.E R12, desc[UR8][R12.64] ;  /* 0x000000080c0c7981 */ /* 0x000ea2000c1e1900 */
[----:B------:R-:W-:-:S04]  /*5a40*/  FMUL R3, R3, R3 ;  /* 0x0000000303037220 */ /* 0x000fc80000400000 */
[----:B------:R-:W-:-:S04]  /*5a50*/  FMUL R6, R3, R3 ;  /* 0x0000000303067220 */ /* 0x000fc80000400000 */
[----:B------:R-:W-:-:S04]  /*5a60*/  FMUL R3, R3, R6 ;  /* 0x0000000603037220 */ /* 0x000fc80000400000 */
[----:B------:R-:W-:Y:S01]  /*5a70*/  FMUL R2, R3, R2 ;  /* 0x0000000203027220 */ /* 0x000fe20000400000 */
[----:B0-----:R-:W-:-:S04]  /*5a80*/  IMAD.WIDE R4, R9, 0x4, R4 ;  /* 0x0000000409047825 */ /* 0x001fc800078e0204 */
[----:B--2---:R-:W-:-:S04]  /*5a90*/  FFMA R3, -R3, R12, R10 ;  /* 0x0000000c03037223 */ /* 0x004fc8000000010a */
[----:B------:R-:W-:-:S04]  /*5aa0*/  FMUL R3, R2, R3 ;  /* 0x0000000302037220 */ /* 0x000fc80000400000 */
[-C--:B------:R-:W-:Y:S01]  /*5ab0*/  FMUL R9, R0, R3.reuse ;  /* 0x0000000300097220 */ /* 0x080fe20000400000 */
[-C--:B------:R-:W-:Y:S01]  /*5ac0*/  FMUL R7, R7, R3.reuse ;  /* 0x0000000307077220 */ /* 0x080fe20000400000 */
[----:B------:R-:W-:-:S03]  /*5ad0*/  FMUL R3, R8, R3 ;  /* 0x0000000308037220 */ /* 0x000fc60000400000 */
[----:B------:R-:W-:Y:S04]  /*5ae0*/  REDG.E.ADD.F32.FTZ.RN.STRONG.GPU desc[UR8][R4.64], R9 ;  /* 0x00000009040079a6 */ /* 0x000fe8000c12f308 */
[----:B------:R-:W-:Y:S04]  /*5af0*/  REDG.E.ADD.F32.FTZ.RN.STRONG.GPU desc[UR8][R4.64+0x4], R7 ;  /* 0x00000407040079a6 */ /* 0x000fe8000c12f308 */
[----:B------:R-:W-:Y:S01]  /*5b00*/  REDG.E.ADD.F32.FTZ.RN.STRONG.GPU desc[UR8][R4.64+0x8], R3 ;  /* 0x00000803040079a6 */ /* 0x000fe2000c12f308 */
[----:B------:R-:W-:Y:S05]  /*5b10*/  EXIT ;  /* 0x000000000000794d */ /* 0x000fea0003800000 */
        .weak           $__internal_0_$__cuda_sm20_rcp_rn_f32_slowpath
        .type           $__internal_0_$__cuda_sm20_rcp_rn_f32_slowpath,@function
        .size           $__internal_0_$__cuda_sm20_rcp_rn_f32_slowpath,($__internal_1_$__cuda_sm20_sqrt_rn_f32_slowpath - $__internal_0_$__cuda_sm20_rcp_rn_f32_slowpath)
$__internal_0_$__cuda_sm20_rcp_rn_f32_slowpath:
[----:B------:R-:W-:Y:S01]  /*5b20*/  IMAD.SHL.U32 R3, R5, 0x2, RZ ;  /* 0x0000000205037824 */ /* 0x000fe200078e00ff */
[----:B------:R-:W-:Y:S04]  /*5b30*/  BSSY.RECONVERGENT B1, `(.L_x_37) ;  /* 0x0000030000017945 */ /* 0x000fe80003800200 */
[----:B------:R-:W-:-:S04]  /*5b40*/  SHF.R.U32.HI R14, RZ, 0x18, R3 ;  /* 0x00000018ff0e7819 */ /* 0x000fc80000011603 */
[----:B------:R-:W-:-:S13]  /*5b50*/  ISETP.NE.U32.AND P0, PT, R14, RZ, PT ;  /* 0x000000ff0e00720c */ /* 0x000fda0003f05070 */
[----:B------:R-:W-:Y:S05]  /*5b60*/  @P0 BRA `(.L_x_38) ;  /* 0x0000000000280947 */ /* 0x000fea0003800000 */
[----:B------:R-:W-:-:S05]  /*5b70*/  IMAD.SHL.U32 R3, R5, 0x2, RZ ;  /* 0x0000000205037824 */ /* 0x000fca00078e00ff */
[----:B------:R-:W-:-:S13]  /*5b80*/  ISETP.NE.AND P0, PT, R3, RZ, PT ;  /* 0x000000ff0300720c */ /* 0x000fda0003f05270 */
[----:B------:R-:W-:Y:S01]  /*5b90*/  @P0 FFMA R11, R5, 1.84467440737095516160e+19, RZ ;  /* 0x5f800000050b0823 */ /* 0x000fe200000000ff */
[----:B------:R-:W-:Y:S08]  /*5ba0*/  @!P0 MUFU.RCP R10, R5 ;  /* 0x00000005000a8308 */ /* 0x000ff00000001000 */
[----:B------:R-:W0:Y:S02]  /*5bb0*/  @P0 MUFU.RCP R12, R11 ;  /* 0x0000000b000c0308 */ /* 0x000e240000001000 */
[----:B0-----:R-:W-:-:S04]  /*5bc0*/  @P0 FFMA R3, R11, R12, -1 ;  /* 0xbf8000000b030423 */ /* 0x001fc8000000000c */
[----:B------:R-:W-:-:S04]  /*5bd0*/  @P0 FADD.FTZ R3, -R3, -RZ ;  /* 0x800000ff03030221 */ /* 0x000fc80000010100 */
[----:B------:R-:W-:-:S04]  /*5be0*/  @P0 FFMA R3, R12, R3, R12 ;  /* 0x000000030c030223 */ /* 0x000fc8000000000c */
[----:B------:R-:W-:Y:S01]  /*5bf0*/  @P0 FFMA R10, R3, 1.84467440737095516160e+19, RZ ;  /* 0x5f800000030a0823 */ /* 0x000fe200000000ff */
[----:B------:R-:W-:Y:S06]  /*5c00*/  BRA `(.L_x_39) ;  /* 0x0000000000887947 */ /* 0x000fec0003800000 */
.L_x_38:
[----:B------:R-:W-:-:S05]  /*5c10*/  VIADD R16, R14, 0xffffff03 ;  /* 0xffffff030e107836 */ /* 0x000fca0000000000 */
[----:B------:R-:W-:-:S13]  /*5c20*/  ISETP.GT.U32.AND P0, PT, R16, 0x1, PT ;  /* 0x000000011000780c */ /* 0x000fda0003f04070 */
[----:B------:R-:W-:Y:S05]  /*5c30*/  @P0 BRA `(.L_x_40) ;  /* 0x0000000000780947 */ /* 0x000fea0003800000 */
[----:B------:R-:W-:Y:S01]  /*5c40*/  LOP3.LUT R3, R5, 0x7fffff, RZ, 0xc0, !PT ;  /* 0x007fffff05037812 */ /* 0x000fe200078ec0ff */
[----:B------:R-:W-:-:S03]  /*5c50*/  IMAD.MOV.U32 R13, RZ, RZ, 0x3 ;  /* 0x00000003ff0d7424 */ /* 0x000fc600078e00ff */
[----:B------:R-:W-:Y:S02]  /*5c60*/  LOP3.LUT R3, R3, 0x3f800000, RZ, 0xfc, !PT ;  /* 0x3f80000003037812 */ /* 0x000fe400078efcff */
[----:B------:R-:W-:Y:S02]  /*5c70*/  SHF.L.U32 R13, R13, R16, RZ ;  /* 0x000000100d0d7219 */ /* 0x000fe400000006ff */
[----:B------:R-:W0:Y:S02]  /*5c80*/  MUFU.RCP R10, R3 ;  /* 0x00000003000a7308 */ /* 0x000e240000001000 */
[----:B0-----:R-:W-:-:S04]  /*5c90*/  FFMA R11, R3, R10, -1 ;  /* 0xbf800000030b7423 */ /* 0x001fc8000000000a */
[----:B------:R-:W-:-:S04]  /*5ca0*/  FADD.FTZ R11, -R11, -RZ ;  /* 0x800000ff0b0b7221 */ /* 0x000fc80000010100 */
[CCC-:B------:R-:W-:Y:S01]  /*5cb0*/  FFMA.RM R12, R10.reuse, R11.reuse, R10.reuse ;  /* 0x0000000b0a0c7223 */ /* 0x1c0fe2000000400a */
[----:B------:R-:W-:-:S04]  /*5cc0*/  FFMA.RP R11, R10, R11, R10 ;  /* 0x0000000b0a0b7223 */ /* 0x000fc8000000800a */
[C---:B------:R-:W-:Y:S02]  /*5cd0*/  LOP3.LUT R10, R12.reuse, 0x7fffff, RZ, 0xc0, !PT ;  /* 0x007fffff0c0a7812 */ /* 0x040fe400078ec0ff */
[----:B------:R-:W-:Y:S02]  /*5ce0*/  FSETP.NEU.FTZ.AND P0, PT, R12, R11, PT ;  /* 0x0000000b0c00720b */ /* 0x000fe40003f1d000 */
[----:B------:R-:W-:Y:S02]  /*5cf0*/  LOP3.LUT R10, R10, 0x800000, RZ, 0xfc, !PT ;  /* 0x008000000a0a7812 */ /* 0x000fe400078efcff */
[----:B------:R-:W-:Y:S02]  /*5d00*/  SEL R11, RZ, 0xffffffff, !P0 ;  /* 0xffffffffff0b7807 */ /* 0x000fe40004000000 */
[----:B------:R-:W-:-:S03]  /*5d10*/  LOP3.LUT R13, R13, R10, RZ, 0xc0, !PT ;  /* 0x0000000a0d0d7212 */ /* 0x000fc600078ec0ff */
[----:B------:R-:W-:Y:S01]  /*5d20*/  IMAD.MOV R11, RZ, RZ, -R11 ;  /* 0x000000ffff0b7224 */ /* 0x000fe200078e0a0b */
[----:B------:R-:W-:-:S04]  /*5d30*/  SHF.R.U32.HI R13, RZ, R16, R13 ;  /* 0x00000010ff0d7219 */ /* 0x000fc8000001160d */
[----:B------:R-:W-:Y:S02]  /*5d40*/  LOP3.LUT P1, RZ, R11, R16, R10, 0xf8, !PT ;  /* 0x000000100bff7212 */ /* 0x000fe4000782f80a */
[C---:B------:R-:W-:Y:S02]  /*5d50*/  LOP3.LUT P0, RZ, R13.reuse, 0x1, RZ, 0xc0, !PT ;  /* 0x000000010dff7812 */ /* 0x040fe4000780c0ff */
[----:B------:R-:W-:-:S04]  /*5d60*/  LOP3.LUT P2, RZ, R13, 0x2, RZ, 0xc0, !PT ;  /* 0x000000020dff7812 */ /* 0x000fc8000784c0ff */
[----:B------:R-:W-:Y:S02]  /*5d70*/  PLOP3.LUT P0, PT, P0, P1, P2, 0xe0, 0x0 ;  /* 0x000000000000781c */ /* 0x000fe40000703c20 */
[----:B------:R-:W-:Y:S02]  /*5d80*/  LOP3.LUT P1, RZ, R5, 0x7fffff, RZ, 0xc0, !PT ;  /* 0x007fffff05ff7812 */ /* 0x000fe4000782c0ff */
[----:B------:R-:W-:-:S05]  /*5d90*/  SEL R3, RZ, 0x1, !P0 ;  /* 0x00000001ff037807 */ /* 0x000fca0004000000 */
[----:B------:R-:W-:-:S05]  /*5da0*/  IMAD.MOV R3, RZ, RZ, -R3 ;  /* 0x000000ffff037224 */ /* 0x000fca00078e0a03 */
[----:B------:R-:W-:Y:S01]  /*5db0*/  ISETP.GE.AND P0, PT, R3, RZ, PT ;  /* 0x000000ff0300720c */ /* 0x000fe20003f06270 */
[----:B------:R-:W-:-:S05]  /*5dc0*/  VIADD R3, R14, 0xffffff04 ;  /* 0xffffff040e037836 */ /* 0x000fca0000000000 */
[----:B------:R-:W-:-:S07]  /*5dd0*/  SHF.R.U32.HI R10, RZ, R3, R10 ;  /* 0x00000003ff0a7219 */ /* 0x000fce000001160a */
[----:B------:R-:W-:-:S04]  /*5de0*/  @!P0 VIADD R10, R10, 0x1 ;  /* 0x000000010a0a8836 */ /* 0x000fc80000000000 */
[----:B------:R-:W-:-:S05]  /*5df0*/  @!P1 IMAD.SHL.U32 R10, R10, 0x2, RZ ;  /* 0x000000020a0a9824 */ /* 0x000fca00078e00ff */
[----:B------:R-:W-:Y:S01]  /*5e00*/  LOP3.LUT R10, R10, 0x80000000, R5, 0xf8, !PT ;  /* 0x800000000a0a7812 */ /* 0x000fe200078ef805 */
[----:B------:R-:W-:Y:S06]  /*5e10*/  BRA `(.L_x_39) ;  /* 0x0000000000047947 */ /* 0x000fec0003800000 */
.L_x_40:
[----:B------:R0:W1:Y:S02]  /*5e20*/  MUFU.RCP R10, R5 ;  /* 0x00000005000a7308 */ /* 0x0000640000001000 */
.L_x_39:
[----:B------:R-:W-:Y:S05]  /*5e30*/  BSYNC.RECONVERGENT B1 ;  /* 0x0000000000017941 */ /* 0x000fea0003800200 */
.L_x_37:
[----:B-1----:R-:W-:Y:S02]  /*5e40*/  IMAD.MOV.U32 R3, RZ, RZ, R10 ;  /* 0x000000ffff037224 */ /* 0x002fe400078e000a */
[----:B------:R-:W-:Y:S02]  /*5e50*/  IMAD.MOV.U32 R10, RZ, RZ, R6 ;  /* 0x000000ffff0a7224 */ /* 0x000fe400078e0006 */
[----:B------:R-:W-:-:S04]  /*5e60*/  IMAD.MOV.U32 R11, RZ, RZ, 0x0 ;  /* 0x00000000ff0b7424 */ /* 0x000fc800078e00ff */
[----:B0-----:R-:W-:Y:S05]  /*5e70*/  RET.REL.NODEC R10 `(_Z10ispa_forcePfS_S_S_S_S_S_S_S_Piii) ;  /* 0xffffffa00a607950 */ /* 0x001fea0003c3ffff */
        .weak           $__internal_1_$__cuda_sm20_sqrt_rn_f32_slowpath
        .type           $__internal_1_$__cuda_sm20_sqrt_rn_f32_slowpath,@function
        .size           $__internal_1_$__cuda_sm20_sqrt_rn_f32_slowpath,(.L_x_44 - $__internal_1_$__cuda_sm20_sqrt_rn_f32_slowpath)
$__internal_1_$__cuda_sm20_sqrt_rn_f32_slowpath:
[----:B------:R-:W-:-:S13]  /*5e80*/  LOP3.LUT P0, RZ, R20, 0x7fffffff, RZ, 0xc0, !PT ;  /* 0x7fffffff14ff7812 */ /* 0x000fda000780c0ff */
[----:B------:R-:W-:Y:S01]  /*5e90*/  @!P0 IMAD.MOV.U32 R21, RZ, RZ, R20 ;  /* 0x000000ffff158224 */ /* 0x000fe200078e0014 */
[----:B------:R-:W-:Y:S06]  /*5ea0*/  @!P0 BRA `(.L_x_41) ;  /* 0x0000000000408947 */ /* 0x000fec0003800000 */
[----:B------:R-:W-:-:S13]  /*5eb0*/  FSETP.GEU.FTZ.AND P0, PT, R20, RZ, PT ;  /* 0x000000ff1400720b */ /* 0x000fda0003f1e000 */
[----:B------:R-:W-:Y:S01]  /*5ec0*/  @!P0 IMAD.MOV.U32 R21, RZ, RZ, 0x7fffffff ;  /* 0x7fffffffff158424 */ /* 0x000fe200078e00ff */
[----:B------:R-:W-:Y:S06]  /*5ed0*/  @!P0 BRA `(.L_x_41) ;  /* 0x0000000000348947 */ /* 0x000fec0003800000 */
[----:B------:R-:W-:-:S13]  /*5ee0*/  FSETP.GTU.FTZ.AND P0, PT, |R20|, +INF , PT ;  /* 0x7f8000001400780b */ /* 0x000fda0003f1c200 */
[----:B------:R-:W-:Y:S01]  /*5ef0*/  @P0 FADD.FTZ R21, R20, 1 ;  /* 0x3f80000014150421 */ /* 0x000fe20000010000 */
[----:B------:R-:W-:Y:S06]  /*5f00*/  @P0 BRA `(.L_x_41) ;  /* 0x0000000000280947 */ /* 0x000fec0003800000 */
[----:B------:R-:W-:-:S13]  /*5f10*/  FSETP.NEU.FTZ.AND P0, PT, |R20|, +INF , PT ;  /* 0x7f8000001400780b */ /* 0x000fda0003f1d200 */
[----:B------:R-:W-:-:S04]  /*5f20*/  @P0 FFMA R28, R20, 1.84467440737095516160e+19, RZ ;  /* 0x5f800000141c0823 */ /* 0x000fc800000000ff */
[----:B------:R-:W0:Y:S02]  /*5f30*/  @P0 MUFU.RSQ R27, R28 ;  /* 0x0000001c001b0308 */ /* 0x000e240000001400 */
[----:B0-----:R-:W-:Y:S01]  /*5f40*/  @P0 FMUL.FTZ R21, R28, R27 ;  /* 0x0000001b1c150220 */ /* 0x001fe20000410000 */
[----:B------:R-:W-:-:S03]  /*5f50*/  @P0 FMUL.FTZ R27, R27, 0.5 ;  /* 0x3f0000001b1b0820 */ /* 0x000fc60000410000 */
[----:B------:R-:W-:-:S04]  /*5f60*/  @P0 FADD.FTZ R29, -R21, -RZ ;  /* 0x800000ff151d0221 */ /* 0x000fc80000010100 */
[----:B------:R-:W-:-:S04]  /*5f70*/  @P0 FFMA R29, R21, R29, R28 ;  /* 0x0000001d151d0223 */ /* 0x000fc8000000001c */
[----:B------:R-:W-:Y:S01]  /*5f80*/  @P0 FFMA R27, R29, R27, R21 ;  /* 0x0000001b1d1b0223 */ /* 0x000fe20000000015 */
[----:B------:R-:W-:-:S03]  /*5f90*/  @!P0 IMAD.MOV.U32 R21, RZ, RZ, R20 ;  /* 0x000000ffff158224 */ /* 0x000fc600078e0014 */
[----:B------:R-:W-:-:S07]  /*5fa0*/  @P0 FMUL.FTZ R21, R27, 2.3283064365386962891e-10 ;  /* 0x2f8000001b150820 */ /* 0x000fce0000410000 */
.L_x_41:
[----:B------:R-:W-:Y:S02]  /*5fb0*/  IMAD.MOV.U32 R28, RZ, RZ, R21 ;  /* 0x000000ffff1c7224 */ /* 0x000fe400078e0015 */
[----:B------:R-:W-:Y:S02]  /*5fc0*/  IMAD.MOV.U32 R20, RZ, RZ, R26 ;  /* 0x000000ffff147224 */ /* 0x000fe400078e001a */
[----:B------:R-:W-:-:S04]  /*5fd0*/  IMAD.MOV.U32 R21, RZ, RZ, 0x0 ;  /* 0x00000000ff157424 */ /* 0x000fc800078e00ff */
[----:B------:R-:W-:Y:S05]  /*5fe0*/  RET.REL.NODEC R20 `(_Z10ispa_forcePfS_S_S_S_S_S_S_S_Piii) ;  /* 0xffffffa014047950 */ /* 0x000fea0003c3ffff */
.L_x_42:
[----:B------:R-:W-:-:S00]  /*5ff0*/  BRA `(.L_x_42) ;  /* 0xfffffffc00fc7947 */ /* 0x000fc0000383ffff */
[----:B------:R-:W-:-:S00]  /*6000*/  NOP ;  /* 0x0000000000007918 */ /* 0x000fc00000000000 */
[----:B------:R-:W-:-:S00]  /*6010*/  NOP ;  /* 0x0000000000007918 */ /* 0x000fc00000000000 */
[----:B------:R-:W-:-:S00]  /*6020*/  NOP ;  /* 0x0000000000007918 */ /* 0x000fc00000000000 */
[----:B------:R-:W-:-:S00]  /*6030*/  NOP ;  /* 0x0000000000007918 */ /* 0x000fc00000000000 */
[----:B------:R-:W-:-:S00]  /*6040*/  NOP ;  /* 0x0000000000007918 */ /* 0x000fc00000000000 */
[----:B------:R-:W-:-:S00]  /*6050*/  NOP ;  /* 0x0000000000007918 */ /* 0x000fc00000000000 */
[----:B------:R-:W-:-:S00]  /*6060*/  NOP ;  /* 0x0000000000007918 */ /* 0x000fc00000000000 */
[----:B------:R-:W-:-:S00]  /*6070*/  NOP ;  /* 0x0000000000007918 */ /* 0x000fc00000000000 */
.L_x_44:


//--------------------- .nv.global.init           --------------------------
	.section	.nv.global.init,"aw",@progbits
	.align	4
.nv.global.init:
	.type		mrg32k3aM1SubSeq,@object
	.size		mrg32k3aM1SubSeq,(mrg32k3aM2SubSeq - mrg32k3aM1SubSeq)
mrg32k3aM1SubSeq:
        /*0000*/ 	.byte	0x0b, 0xcc, 0xee, 0x04, 0x73, 0x29, 0x8b, 0x6f, 0xf6, 0x53, 0x03, 0xf6, 0x23, 0xf6, 0xea, 0xda
        /* <DEDUP_REMOVED lines=125> */
	.type		mrg32k3aM2SubSeq,@object
	.size		mrg32k3aM2SubSeq,(mrg32k3aM1 - mrg32k3aM2SubSeq)
mrg32k3aM2SubSeq:
        /* <DEDUP_REMOVED lines=126> */
	.type		mrg32k3aM1,@object
	.size		mrg32k3aM1,(mrg32k3aM1Seq - mrg32k3aM1)
mrg32k3aM1:
        /* <DEDUP_REMOVED lines=144> */
	.type		mrg32k3aM1Seq,@object
	.size		mrg32k3aM1Seq,(mrg32k3aM2 - mrg32k3aM1Seq)
mrg32k3aM1Seq:
        /* <DEDUP_REMOVED lines=144> */
	.type		mrg32k3aM2,@object
	.size		mrg32k3aM2,(mrg32k3aM2Seq - mrg32k3aM2)
mrg32k3aM2:
        /* <DEDUP_REMOVED lines=144> */
	.type		mrg32k3aM2Seq,@object
	.size		mrg32k3aM2Seq,(precalc_xorwow_matrix - mrg32k3aM2Seq)
mrg32k3aM2Seq:
        /* <DEDUP_REMOVED lines=144> */
	.type		precalc_xorwow_matrix,@object
	.size		precalc_xorwow_matrix,(precalc_xorwow_offset_matrix - precalc_xorwow_matrix)
precalc_xorwow_matrix:
        /* <DEDUP_REMOVED lines=6400> */
	.type		precalc_xorwow_offset_matrix,@object
	.size		precalc_xorwow_offset_matrix,(.L_1 - precalc_xorwow_offset_matrix)
precalc_xorwow_offset_matrix:
        /* <DEDUP_REMOVED lines=6400> */
.L_1:


//--------------------- .nv.shared.reserved.0     --------------------------
	.section	.nv.shared.reserved.0,"aw",@nobits
	.weak		__nv_reservedSMEM_offset_0_alias
	.size		__nv_reservedSMEM_offset_0_alias, 0, 64
	.other		__nv_reservedSMEM_offset_0_alias,@"STO_CUDA_RESERVED_SHARED STV_DEFAULT"
__nv_reservedSMEM_offset_0_alias:
	.zero		0
	.zero		64


//--------------------- .nv.constant0._Z10ispa_forcePfS_S_S_S_S_S_S_S_Piii --------------------------
	.section	.nv.constant0._Z10ispa_forcePfS_S_S_S_S_S_S_S_Piii,"a",@progbits
	.sectionflags	@""
	.align	4
.nv.constant0._Z10ispa_forcePfS_S_S_S_S_S_S_S_Piii:
	.zero		984


//--------------------- SYMBOLS --------------------------

	.type		.nv.reservedSmem.offset0,@object
	.size		.nv.reservedSmem.offset0,0x4
